//
// Generated by NVIDIA NVVM Compiler
//
// Compiler Build ID: CL-36424714
// Cuda compilation tools, release 13.0, V13.0.88
// Based on NVVM 20.0.0
//

.version 9.0
.target sm_100
.address_size 64

	// .globl	_Z16matrix_transposeiiiPfS_S_
.extern .func  (.param .b32 func_retval0) vprintf
(
	.param .b64 vprintf_param_0,
	.param .b64 vprintf_param_1
)
;
.global .align 1 .b8 $str[11] = {112, 111, 111, 112, 32, 45, 32, 37, 102, 10};

.visible .entry _Z16matrix_transposeiiiPfS_S_(
	.param .u32 _Z16matrix_transposeiiiPfS_S__param_0,
	.param .u32 _Z16matrix_transposeiiiPfS_S__param_1,
	.param .u32 _Z16matrix_transposeiiiPfS_S__param_2,
	.param .u64 .ptr .align 1 _Z16matrix_transposeiiiPfS_S__param_3,
	.param .u64 .ptr .align 1 _Z16matrix_transposeiiiPfS_S__param_4,
	.param .u64 .ptr .align 1 _Z16matrix_transposeiiiPfS_S__param_5
)
{
	.reg .pred 	%p<13>;
	.reg .b32 	%r<20>;
	.reg .b32 	%f<71>;
	.reg .b64 	%rd<57>;

	ld.param.u32 	%r5, [_Z16matrix_transposeiiiPfS_S__param_0];
	ld.param.u32 	%r3, [_Z16matrix_transposeiiiPfS_S__param_1];
	ld.param.u32 	%r4, [_Z16matrix_transposeiiiPfS_S__param_2];
	ld.param.u64 	%rd21, [_Z16matrix_transposeiiiPfS_S__param_3];
	ld.param.u64 	%rd22, [_Z16matrix_transposeiiiPfS_S__param_4];
	ld.param.u64 	%rd20, [_Z16matrix_transposeiiiPfS_S__param_5];
	cvta.to.global.u64 	%rd1, %rd22;
	cvta.to.global.u64 	%rd2, %rd21;
	mov.u32 	%r7, %tid.x;
	mov.u32 	%r8, %ntid.x;
	mov.u32 	%r9, %ctaid.x;
	mad.lo.s32 	%r1, %r8, %r9, %r7;
	mov.u32 	%r10, %tid.y;
	mov.u32 	%r11, %ntid.y;
	mov.u32 	%r12, %ctaid.y;
	mad.lo.s32 	%r13, %r11, %r12, %r10;
	setp.ge.s32 	%p1, %r1, %r3;
	setp.ge.s32 	%p2, %r13, %r5;
	or.pred  	%p3, %p1, %p2;
	@%p3 bra 	$L__BB0_14;
	cvt.s64.s32 	%rd3, %r4;
	setp.eq.s32 	%p4, %r4, 0;
	mov.f32 	%f70, 0f00000000;
	@%p4 bra 	$L__BB0_13;
	mul.lo.s32 	%r14, %r4, %r13;
	cvt.s64.s32 	%rd4, %r14;
	mul.lo.s32 	%r15, %r4, %r1;
	cvt.s64.s32 	%rd5, %r15;
	setp.lt.u32 	%p5, %r4, 8;
	mov.f32 	%f70, 0f00000000;
	mov.b64 	%rd55, 0;
	@%p5 bra 	$L__BB0_5;
	and.b64  	%rd55, %rd3, -8;
	shl.b64 	%rd24, %rd4, 2;
	add.s64 	%rd25, %rd24, %rd2;
	add.s64 	%rd52, %rd25, 16;
	shl.b64 	%rd26, %rd5, 2;
	add.s64 	%rd27, %rd26, %rd1;
	add.s64 	%rd51, %rd27, 16;
	mov.f32 	%f70, 0f00000000;
	mov.u64 	%rd53, %rd55;
$L__BB0_4:
	.pragma "nounroll";
	ld.global.f32 	%f17, [%rd52+-16];
	ld.global.f32 	%f18, [%rd51+-16];
	fma.rn.f32 	%f19, %f17, %f18, %f70;
	ld.global.f32 	%f20, [%rd52+-12];
	ld.global.f32 	%f21, [%rd51+-12];
	fma.rn.f32 	%f22, %f20, %f21, %f19;
	ld.global.f32 	%f23, [%rd52+-8];
	ld.global.f32 	%f24, [%rd51+-8];
	fma.rn.f32 	%f25, %f23, %f24, %f22;
	ld.global.f32 	%f26, [%rd52+-4];
	ld.global.f32 	%f27, [%rd51+-4];
	fma.rn.f32 	%f28, %f26, %f27, %f25;
	ld.global.f32 	%f29, [%rd52];
	ld.global.f32 	%f30, [%rd51];
	fma.rn.f32 	%f31, %f29, %f30, %f28;
	ld.global.f32 	%f32, [%rd52+4];
	ld.global.f32 	%f33, [%rd51+4];
	fma.rn.f32 	%f34, %f32, %f33, %f31;
	ld.global.f32 	%f35, [%rd52+8];
	ld.global.f32 	%f36, [%rd51+8];
	fma.rn.f32 	%f37, %f35, %f36, %f34;
	ld.global.f32 	%f38, [%rd52+12];
	ld.global.f32 	%f39, [%rd51+12];
	fma.rn.f32 	%f70, %f38, %f39, %f37;
	add.s64 	%rd53, %rd53, -8;
	add.s64 	%rd52, %rd52, 32;
	add.s64 	%rd51, %rd51, 32;
	setp.ne.s64 	%p6, %rd53, 0;
	@%p6 bra 	$L__BB0_4;
$L__BB0_5:
	and.b32  	%r16, %r4, 7;
	setp.eq.s32 	%p7, %r16, 0;
	@%p7 bra 	$L__BB0_13;
	and.b64  	%rd28, %rd3, 7;
	add.s64 	%rd29, %rd28, -1;
	setp.lt.u64 	%p8, %rd29, 3;
	@%p8 bra 	$L__BB0_8;
	add.s64 	%rd30, %rd55, %rd4;
	shl.b64 	%rd31, %rd30, 2;
	add.s64 	%rd32, %rd2, %rd31;
	ld.global.f32 	%f41, [%rd32];
	add.s64 	%rd33, %rd55, %rd5;
	shl.b64 	%rd34, %rd33, 2;
	add.s64 	%rd35, %rd1, %rd34;
	ld.global.f32 	%f42, [%rd35];
	fma.rn.f32 	%f43, %f41, %f42, %f70;
	ld.global.f32 	%f44, [%rd32+4];
	ld.global.f32 	%f45, [%rd35+4];
	fma.rn.f32 	%f46, %f44, %f45, %f43;
	ld.global.f32 	%f47, [%rd32+8];
	ld.global.f32 	%f48, [%rd35+8];
	fma.rn.f32 	%f49, %f47, %f48, %f46;
	ld.global.f32 	%f50, [%rd32+12];
	ld.global.f32 	%f51, [%rd35+12];
	fma.rn.f32 	%f70, %f50, %f51, %f49;
	add.s64 	%rd55, %rd55, 4;
$L__BB0_8:
	and.b32  	%r17, %r4, 3;
	setp.eq.s32 	%p9, %r17, 0;
	@%p9 bra 	$L__BB0_13;
	setp.eq.s32 	%p10, %r17, 1;
	@%p10 bra 	$L__BB0_11;
	add.s64 	%rd36, %rd55, %rd4;
	shl.b64 	%rd37, %rd36, 2;
	add.s64 	%rd38, %rd2, %rd37;
	ld.global.f32 	%f53, [%rd38];
	add.s64 	%rd39, %rd55, %rd5;
	shl.b64 	%rd40, %rd39, 2;
	add.s64 	%rd41, %rd1, %rd40;
	ld.global.f32 	%f54, [%rd41];
	fma.rn.f32 	%f55, %f53, %f54, %f70;
	ld.global.f32 	%f56, [%rd38+4];
	ld.global.f32 	%f57, [%rd41+4];
	fma.rn.f32 	%f70, %f56, %f57, %f55;
	add.s64 	%rd55, %rd55, 2;
$L__BB0_11:
	and.b32  	%r18, %r4, 1;
	setp.eq.b32 	%p11, %r18, 1;
	not.pred 	%p12, %p11;
	@%p12 bra 	$L__BB0_13;
	add.s64 	%rd42, %rd55, %rd4;
	shl.b64 	%rd43, %rd42, 2;
	add.s64 	%rd44, %rd2, %rd43;
	ld.global.f32 	%f58, [%rd44];
	add.s64 	%rd45, %rd55, %rd5;
	shl.b64 	%rd46, %rd45, 2;
	add.s64 	%rd47, %rd1, %rd46;
	ld.global.f32 	%f59, [%rd47];
	fma.rn.f32 	%f70, %f58, %f59, %f70;
$L__BB0_13:
	cvt.rn.f32.s32 	%f60, %r4;
	sqrt.rn.f32 	%f61, %f60;
	div.rn.f32 	%f62, %f70, %f61;
	mad.lo.s32 	%r19, %r3, %r13, %r1;
	cvta.to.global.u64 	%rd48, %rd20;
	mul.wide.s32 	%rd49, %r19, 4;
	add.s64 	%rd50, %rd48, %rd49;
	st.global.f32 	[%rd50], %f62;
$L__BB0_14:
	ret;

}
	// .globl	_Z21matrix_multiplicationiiiPfS_S_
.visible .entry _Z21matrix_multiplicationiiiPfS_S_(
	.param .u32 _Z21matrix_multiplicationiiiPfS_S__param_0,
	.param .u32 _Z21matrix_multiplicationiiiPfS_S__param_1,
	.param .u32 _Z21matrix_multiplicationiiiPfS_S__param_2,
	.param .u64 .ptr .align 1 _Z21matrix_multiplicationiiiPfS_S__param_3,
	.param .u64 .ptr .align 1 _Z21matrix_multiplicationiiiPfS_S__param_4,
	.param .u64 .ptr .align 1 _Z21matrix_multiplicationiiiPfS_S__param_5
)
{


	ret;

}
	// .globl	_Z7softmaxPfS_i
.visible .entry _Z7softmaxPfS_i(
	.param .u64 .ptr .align 1 _Z7softmaxPfS_i_param_0,
	.param .u64 .ptr .align 1 _Z7softmaxPfS_i_param_1,
	.param .u32 _Z7softmaxPfS_i_param_2
)
{
	.local .align 8 .b8 	__local_depot2[8];
	.reg .b64 	%SP;
	.reg .b64 	%SPL;
	.reg .pred 	%p<2>;
	.reg .b32 	%r<8>;
	.reg .b32 	%f<2>;
	.reg .b64 	%rd<7>;
	.reg .b64 	%fd<2>;

	mov.u64 	%SPL, __local_depot2;
	cvta.local.u64 	%SP, %SPL;
	ld.param.u64 	%rd1, [_Z7softmaxPfS_i_param_1];
	ld.param.u32 	%r1, [_Z7softmaxPfS_i_param_2];
	mov.u32 	%r2, %tid.x;
	mov.u32 	%r3, %ntid.x;
	mov.u32 	%r4, %ctaid.x;
	mad.lo.s32 	%r5, %r3, %r4, %r2;
	setp.ge.s32 	%p1, %r5, %r1;
	@%p1 bra 	$L__BB2_2;
	add.u64 	%rd2, %SP, 0;
	add.u64 	%rd3, %SPL, 0;
	cvta.to.global.u64 	%rd4, %rd1;
	ld.global.f32 	%f1, [%rd4];
	cvt.f64.f32 	%fd1, %f1;
	st.local.f64 	[%rd3], %fd1;
	mov.u64 	%rd5, $str;
	cvta.global.u64 	%rd6, %rd5;
	{ // callseq 0, 0
	.param .b64 param0;
	st.param.b64 	[param0], %rd6;
	.param .b64 param1;
	st.param.b64 	[param1], %rd2;
	.param .b32 retval0;
	call.uni (retval0), 
	vprintf, 
	(
	param0, 
	param1
	);
	ld.param.b32 	%r6, [retval0];
	} // callseq 0
$L__BB2_2:
	ret;

}
	// .globl	_Z9softmax_2PfS_i
.visible .entry _Z9softmax_2PfS_i(
	.param .u64 .ptr .align 1 _Z9softmax_2PfS_i_param_0,
	.param .u64 .ptr .align 1 _Z9softmax_2PfS_i_param_1,
	.param .u32 _Z9softmax_2PfS_i_param_2
)
{
	.reg .pred 	%p<2>;
	.reg .b32 	%r<6>;
	.reg .b32 	%f<4>;
	.reg .b64 	%rd<7>;

	ld.param.u64 	%rd1, [_Z9softmax_2PfS_i_param_0];
	ld.param.u64 	%rd2, [_Z9softmax_2PfS_i_param_1];
	ld.param.u32 	%r2, [_Z9softmax_2PfS_i_param_2];
	mov.u32 	%r3, %tid.x;
	mov.u32 	%r4, %ntid.x;
	mov.u32 	%r5, %ctaid.x;
	mad.lo.s32 	%r1, %r4, %r5, %r3;
	setp.ge.s32 	%p1, %r1, %r2;
	@%p1 bra 	$L__BB3_2;
	cvta.to.global.u64 	%rd3, %rd1;
	cvta.to.global.u64 	%rd4, %rd2;
	mul.wide.s32 	%rd5, %r1, 4;
	add.s64 	%rd6, %rd3, %rd5;
	ld.global.f32 	%f1, [%rd6];
	ld.global.f32 	%f2, [%rd4];
	div.rn.f32 	%f3, %f1, %f2;
	st.global.f32 	[%rd6], %f3;
$L__BB3_2:
	ret;

}


// ===== COMPILED SASS (sm_100) =====

	.target	sm_100

	.elftype	@"ET_EXEC"


//--------------------- .note.nv.tkinfo           --------------------------
	.section	.note.nv.tkinfo,"",@"SHT_NOTE"
	.sectionflags	@"SHF_NOTE_NV_TKINFO"
	.tkinfo
        /*0018*/ 	.word	0x00000002
        /*0030*/ 	.string	""
        /*0030*/ 	.string	"ptxas"
        /*0030*/ 	.string	"Cuda compilation tools, release 13.0, V13.0.88"
        /*0030*/ 	.string	"Build cuda_13.0.r13.0/compiler.36424714_0"
        /*0030*/ 	.string	"-arch sm_100 -m 64 "



//--------------------- .note.nv.cuinfo           --------------------------
	.section	.note.nv.cuinfo,"",@"SHT_NOTE"
	.sectionflags	@"SHF_NOTE_NV_CUINFO"
        /*0018*/ 	.short	0x0002
        /*001a*/ 	.short	0x0064
        /*001c*/ 	.short	0x0082
	.zero		2


//--------------------- .nv.info                  --------------------------
	.section	.nv.info,"",@"SHT_CUDA_INFO"
	.align	4


	//----- nvinfo : EIATTR_REGCOUNT
	.align		4
        /*0000*/ 	.byte	0x04, 0x2f
        /*0002*/ 	.short	(.L_2 - .L_1)
	.align		4
.L_1:
        /*0004*/ 	.word	index@(_Z16matrix_transposeiiiPfS_S_)
        /*0008*/ 	.word	0x0000001e


	//----- nvinfo : EIATTR_FRAME_SIZE
	.align		4
.L_2:
        /*000c*/ 	.byte	0x04, 0x11
        /*000e*/ 	.short	(.L_4 - .L_3)
	.align		4
.L_3:
        /*0010*/ 	.word	index@($__internal_2_$__cuda_sm3x_div_rn_noftz_f32_slowpath)
        /*0014*/ 	.word	0x00000000


	//----- nvinfo : EIATTR_FRAME_SIZE
	.align		4
.L_4:
        /*0018*/ 	.byte	0x04, 0x11
        /*001a*/ 	.short	(.L_6 - .L_5)
	.align		4
.L_5:
        /*001c*/ 	.word	index@($__internal_1_$__cuda_sm20_sqrt_rn_f32_slowpath)
        /*0020*/ 	.word	0x00000000


	//----- nvinfo : EIATTR_FRAME_SIZE
	.align		4
.L_6:
        /*0024*/ 	.byte	0x04, 0x11
        /*0026*/ 	.short	(.L_8 - .L_7)
	.align		4
.L_7:
        /*0028*/ 	.word	index@(_Z16matrix_transposeiiiPfS_S_)
        /*002c*/ 	.word	0x00000000


	//----- nvinfo : EIATTR_REGCOUNT
	.align		4
.L_8:
        /*0030*/ 	.byte	0x04, 0x2f
        /*0032*/ 	.short	(.L_10 - .L_9)
	.align		4
.L_9:
        /*0034*/ 	.word	index@(_Z21matrix_multiplicationiiiPfS_S_)
        /*0038*/ 	.word	0x00000004


	//----- nvinfo : EIATTR_FRAME_SIZE
	.align		4
.L_10:
        /*003c*/ 	.byte	0x04, 0x11
        /*003e*/ 	.short	(.L_12 - .L_11)
	.align		4
.L_11:
        /*0040*/ 	.word	index@(_Z21matrix_multiplicationiiiPfS_S_)
        /*0044*/ 	.word	0x00000000


	//----- nvinfo : EIATTR_REGCOUNT
	.align		4
.L_12:
        /*0048*/ 	.byte	0x04, 0x2f
        /*004a*/ 	.short	(.L_14 - .L_13)
	.align		4
.L_13:
        /*004c*/ 	.word	index@(_Z7softmaxPfS_i)
        /*0050*/ 	.word	0x00000018


	//----- nvinfo : EIATTR_FRAME_SIZE
	.align		4
.L_14:
        /*0054*/ 	.byte	0x04, 0x11
        /*0056*/ 	.short	(.L_16 - .L_15)
	.align		4
.L_15:
        /*0058*/ 	.word	index@(_Z7softmaxPfS_i)
        /*005c*/ 	.word	0x00000008


	//----- nvinfo : EIATTR_REGCOUNT
	.align		4
.L_16:
        /*0060*/ 	.byte	0x04, 0x2f
        /*0062*/ 	.short	(.L_18 - .L_17)
	.align		4
.L_17:
        /*0064*/ 	.word	index@(_Z9softmax_2PfS_i)
        /*0068*/ 	.word	0x00000010


	//----- nvinfo : EIATTR_FRAME_SIZE
	.align		4
.L_18:
        /*006c*/ 	.byte	0x04, 0x11
        /*006e*/ 	.short	(.L_20 - .L_19)
	.align		4
.L_19:
        /*0070*/ 	.word	index@($__internal_0_$__cuda_sm3x_div_rn_noftz_f32_slowpath)
        /*0074*/ 	.word	0x00000000


	//----- nvinfo : EIATTR_FRAME_SIZE
	.align		4
.L_20:
        /*0078*/ 	.byte	0x04, 0x11
        /*007a*/ 	.short	(.L_22 - .L_21)
	.align		4
.L_21:
        /*007c*/ 	.word	index@(_Z9softmax_2PfS_i)
        /*0080*/ 	.word	0x00000000


	//----- nvinfo : EIATTR_MIN_STACK_SIZE
	.align		4
.L_22:
        /*0084*/ 	.byte	0x04, 0x12
        /*0086*/ 	.short	(.L_24 - .L_23)
	.align		4
.L_23:
        /*0088*/ 	.word	index@(_Z9softmax_2PfS_i)
        /*008c*/ 	.word	0x00000000


	//----- nvinfo : EIATTR_MIN_STACK_SIZE
	.align		4
.L_24:
        /*0090*/ 	.byte	0x04, 0x12
        /*0092*/ 	.short	(.L_26 - .L_25)
	.align		4
.L_25:
        /*0094*/ 	.word	index@(_Z7softmaxPfS_i)
        /*0098*/ 	.word	0x00000008


	//----- nvinfo : EIATTR_MIN_STACK_SIZE
	.align		4
.L_26:
        /*009c*/ 	.byte	0x04, 0x12
        /*009e*/ 	.short	(.L_28 - .L_27)
	.align		4
.L_27:
        /*00a0*/ 	.word	index@(_Z21matrix_multiplicationiiiPfS_S_)
        /*00a4*/ 	.word	0x00000000


	//----- nvinfo : EIATTR_MIN_STACK_SIZE
	.align		4
.L_28:
        /*00a8*/ 	.byte	0x04, 0x12
        /*00aa*/ 	.short	(.L_30 - .L_29)
	.align		4
.L_29:
        /*00ac*/ 	.word	index@(_Z16matrix_transposeiiiPfS_S_)
        /*00b0*/ 	.word	0x00000000
.L_30:


//--------------------- .nv.compat                --------------------------
	.section	.nv.compat,"",@"SHT_CUDA_COMPAT_INFO"
	.align	4
        /*0000*/ 	.byte	0x02, 0x09, 0x00, 0x00, 0x02, 0x02, 0x01, 0x00, 0x02, 0x05, 0x05, 0x00, 0x03, 0x07, 0x01, 0x01
        /*0010*/ 	.byte	0x02, 0x03, 0x00, 0x00, 0x02, 0x06, 0x01, 0x00, 0x04, 0x0b, 0x08, 0x00, 0x01, 0x00, 0x00, 0x00
        /*0020*/ 	.byte	0x00, 0x00, 0x00, 0x00


//--------------------- .nv.info._Z9softmax_2PfS_i --------------------------
	.section	.nv.info._Z9softmax_2PfS_i,"",@"SHT_CUDA_INFO"
	.sectionflags	@""
	.align	4


	//----- nvinfo : EIATTR_CUDA_API_VERSION
	.align		4
        /*0000*/ 	.byte	0x04, 0x37
        /*0002*/ 	.short	(.L_32 - .L_31)
.L_31:
        /*0004*/ 	.word	0x00000082


	//----- nvinfo : EIATTR_KPARAM_INFO
	.align		4
.L_32:
        /*0008*/ 	.byte	0x04, 0x17
        /*000a*/ 	.short	(.L_34 - .L_33)
.L_33:
        /*000c*/ 	.word	0x00000000
        /*0010*/ 	.short	0x0002
        /*0012*/ 	.short	0x0010
        /*0014*/ 	.byte	0x00, 0xf0, 0x11, 0x00


	//----- nvinfo : EIATTR_KPARAM_INFO
	.align		4
.L_34:
        /*0018*/ 	.byte	0x04, 0x17
        /*001a*/ 	.short	(.L_36 - .L_35)
.L_35:
        /*001c*/ 	.word	0x00000000
        /*0020*/ 	.short	0x0001
        /*0022*/ 	.short	0x0008
        /*0024*/ 	.byte	0x00, 0xf5, 0x21, 0x00


	//----- nvinfo : EIATTR_KPARAM_INFO
	.align		4
.L_36:
        /*0028*/ 	.byte	0x04, 0x17
        /*002a*/ 	.short	(.L_38 - .L_37)
.L_37:
        /*002c*/ 	.word	0x00000000
        /*0030*/ 	.short	0x0000
        /*0032*/ 	.short	0x0000
        /*0034*/ 	.byte	0x00, 0xf5, 0x21, 0x00


	//----- nvinfo : EIATTR_SPARSE_MMA_MASK
	.align		4
.L_38:
        /*0038*/ 	.byte	0x03, 0x50
        /*003a*/ 	.short	0x0000


	//----- nvinfo : EIATTR_MAXREG_COUNT
	.align		4
        /*003c*/ 	.byte	0x03, 0x1b
        /*003e*/ 	.short	0x00ff


	//----- nvinfo : EIATTR_MERCURY_ISA_VERSION
	.align		4
        /*0040*/ 	.byte	0x03, 0x5f
        /*0042*/ 	.short	0x0101


	//----- nvinfo : EIATTR_VRC_CTA_INIT_COUNT
	.align		4
        /*0044*/ 	.byte	0x02, 0x4a
	.zero		1
	.zero		1


	//----- nvinfo : EIATTR_EXIT_INSTR_OFFSETS
	.align		4
        /*0048*/ 	.byte	0x04, 0x1c
        /*004a*/ 	.short	(.L_40 - .L_39)


	//   ....[0]....
.L_39:
        /*004c*/ 	.word	0x00000070


	//   ....[1]....
        /*0050*/ 	.word	0x000001c0


	//----- nvinfo : EIATTR_CRS_STACK_SIZE
	.align		4
.L_40:
        /*0054*/ 	.byte	0x04, 0x1e
        /*0056*/ 	.short	(.L_42 - .L_41)
.L_41:
        /*0058*/ 	.word	0x00000000


	//----- nvinfo : EIATTR_CBANK_PARAM_SIZE
	.align		4
.L_42:
        /*005c*/ 	.byte	0x03, 0x19
        /*005e*/ 	.short	0x0014


	//----- nvinfo : EIATTR_PARAM_CBANK
	.align		4
        /*0060*/ 	.byte	0x04, 0x0a
        /*0062*/ 	.short	(.L_44 - .L_43)
	.align		4
.L_43:
        /*0064*/ 	.word	index@(.nv.constant0._Z9softmax_2PfS_i)
        /*0068*/ 	.short	0x0380
        /*006a*/ 	.short	0x0014


	//----- nvinfo : EIATTR_SW_WAR
	.align		4
.L_44:
        /*006c*/ 	.byte	0x04, 0x36
        /*006e*/ 	.short	(.L_46 - .L_45)
.L_45:
        /*0070*/ 	.word	0x00000008
.L_46:


//--------------------- .nv.info._Z7softmaxPfS_i  --------------------------
	.section	.nv.info._Z7softmaxPfS_i,"",@"SHT_CUDA_INFO"
	.sectionflags	@""
	.align	4


	//----- nvinfo : EIATTR_CUDA_API_VERSION
	.align		4
        /*0000*/ 	.byte	0x04, 0x37
        /*0002*/ 	.short	(.L_48 - .L_47)
.L_47:
        /*0004*/ 	.word	0x00000082


	//----- nvinfo : EIATTR_KPARAM_INFO
	.align		4
.L_48:
        /*0008*/ 	.byte	0x04, 0x17
        /*000a*/ 	.short	(.L_50 - .L_49)
.L_49:
        /*000c*/ 	.word	0x00000000
        /*0010*/ 	.short	0x0002
        /*0012*/ 	.short	0x0010
        /*0014*/ 	.byte	0x00, 0xf0, 0x11, 0x00


	//----- nvinfo : EIATTR_KPARAM_INFO
	.align		4
.L_50:
        /*0018*/ 	.byte	0x04, 0x17
        /*001a*/ 	.short	(.L_52 - .L_51)
.L_51:
        /*001c*/ 	.word	0x00000000
        /*0020*/ 	.short	0x0001
        /*0022*/ 	.short	0x0008
        /*0024*/ 	.byte	0x00, 0xf5, 0x21, 0x00


	//----- nvinfo : EIATTR_KPARAM_INFO
	.align		4
.L_52:
        /*0028*/ 	.byte	0x04, 0x17
        /*002a*/ 	.short	(.L_54 - .L_53)
.L_53:
        /*002c*/ 	.word	0x00000000
        /*0030*/ 	.short	0x0000
        /*0032*/ 	.short	0x0000
        /*0034*/ 	.byte	0x00, 0xf5, 0x21, 0x00


	//----- nvinfo : EIATTR_SPARSE_MMA_MASK
	.align		4
.L_54:
        /*0038*/ 	.byte	0x03, 0x50
        /*003a*/ 	.short	0x0000


	//----- nvinfo : EIATTR_MAXREG_COUNT
	.align		4
        /*003c*/ 	.byte	0x03, 0x1b
        /*003e*/ 	.short	0x00ff


	//----- nvinfo : EIATTR_EXTERNS
	.align		4
        /*0040*/ 	.byte	0x04, 0x0f
        /*0042*/ 	.short	(.L_56 - .L_55)


	//   ....[0]....
	.align		4
.L_55:
        /*0044*/ 	.word	index@(vprintf)


	//----- nvinfo : EIATTR_MERCURY_ISA_VERSION
	.align		4
.L_56:
        /*0048*/ 	.byte	0x03, 0x5f
        /*004a*/ 	.short	0x0101


	//----- nvinfo : EIATTR_VRC_CTA_INIT_COUNT
	.align		4
        /*004c*/ 	.byte	0x02, 0x4a
	.zero		1
	.zero		1


	//----- nvinfo : EIATTR_SYSCALL_OFFSETS
	.align		4
        /*0050*/ 	.byte	0x04, 0x46
        /*0052*/ 	.short	(.L_58 - .L_57)


	//   ....[0]....
.L_57:
        /*0054*/ 	.word	0x00000180


	//----- nvinfo : EIATTR_EXIT_INSTR_OFFSETS
	.align		4
.L_58:
        /*0058*/ 	.byte	0x04, 0x1c
        /*005a*/ 	.short	(.L_60 - .L_59)


	//   ....[0]....
.L_59:
        /*005c*/ 	.word	0x000000c0


	//   ....[1]....
        /*0060*/ 	.word	0x00000190


	//----- nvinfo : EIATTR_CRS_STACK_SIZE
	.align		4
.L_60:
        /*0064*/ 	.byte	0x04, 0x1e
        /*0066*/ 	.short	(.L_62 - .L_61)
.L_61:
        /*0068*/ 	.word	0x00000000


	//----- nvinfo : EIATTR_CBANK_PARAM_SIZE
	.align		4
.L_62:
        /*006c*/ 	.byte	0x03, 0x19
        /*006e*/ 	.short	0x0014


	//----- nvinfo : EIATTR_PARAM_CBANK
	.align		4
        /*0070*/ 	.byte	0x04, 0x0a
        /*0072*/ 	.short	(.L_64 - .L_63)
	.align		4
.L_63:
        /*0074*/ 	.word	index@(.nv.constant0._Z7softmaxPfS_i)
        /*0078*/ 	.short	0x0380
        /*007a*/ 	.short	0x0014


	//----- nvinfo : EIATTR_SW_WAR
	.align		4
.L_64:
        /*007c*/ 	.byte	0x04, 0x36
        /*007e*/ 	.short	(.L_66 - .L_65)
.L_65:
        /*0080*/ 	.word	0x00000008
.L_66:


//--------------------- .nv.info._Z21matrix_multiplicationiiiPfS_S_ --------------------------
	.section	.nv.info._Z21matrix_multiplicationiiiPfS_S_,"",@"SHT_CUDA_INFO"
	.sectionflags	@""
	.align	4


	//----- nvinfo : EIATTR_CUDA_API_VERSION
	.align		4
        /*0000*/ 	.byte	0x04, 0x37
        /*0002*/ 	.short	(.L_68 - .L_67)
.L_67:
        /*0004*/ 	.word	0x00000082


	//----- nvinfo : EIATTR_KPARAM_INFO
	.align		4
.L_68:
        /*0008*/ 	.byte	0x04, 0x17
        /*000a*/ 	.short	(.L_70 - .L_69)
.L_69:
        /*000c*/ 	.word	0x00000000
        /*0010*/ 	.short	0x0005
        /*0012*/ 	.short	0x0020
        /*0014*/ 	.byte	0x00, 0xf5, 0x21, 0x00


	//----- nvinfo : EIATTR_KPARAM_INFO
	.align		4
.L_70:
        /*0018*/ 	.byte	0x04, 0x17
        /*001a*/ 	.short	(.L_72 - .L_71)
.L_71:
        /*001c*/ 	.word	0x00000000
        /*0020*/ 	.short	0x0004
        /*0022*/ 	.short	0x0018
        /*0024*/ 	.byte	0x00, 0xf5, 0x21, 0x00


	//----- nvinfo : EIATTR_KPARAM_INFO
	.align		4
.L_72:
        /*0028*/ 	.byte	0x04, 0x17
        /*002a*/ 	.short	(.L_74 - .L_73)
.L_73:
        /*002c*/ 	.word	0x00000000
        /*0030*/ 	.short	0x0003
        /*0032*/ 	.short	0x0010
        /*0034*/ 	.byte	0x00, 0xf5, 0x21, 0x00


	//----- nvinfo : EIATTR_KPARAM_INFO
	.align		4
.L_74:
        /*0038*/ 	.byte	0x04, 0x17
        /*003a*/ 	.short	(.L_76 - .L_75)
.L_75:
        /*003c*/ 	.word	0x00000000
        /*0040*/ 	.short	0x0002
        /*0042*/ 	.short	0x0008
        /*0044*/ 	.byte	0x00, 0xf0, 0x11, 0x00


	//----- nvinfo : EIATTR_KPARAM_INFO
	.align		4
.L_76:
        /*0048*/ 	.byte	0x04, 0x17
        /*004a*/ 	.short	(.L_78 - .L_77)
.L_77:
        /*004c*/ 	.word	0x00000000
        /*0050*/ 	.short	0x0001
        /*0052*/ 	.short	0x0004
        /*0054*/ 	.byte	0x00, 0xf0, 0x11, 0x00


	//----- nvinfo : EIATTR_KPARAM_INFO
	.align		4
.L_78:
        /*0058*/ 	.byte	0x04, 0x17
        /*005a*/ 	.short	(.L_80 - .L_79)
.L_79:
        /*005c*/ 	.word	0x00000000
        /*0060*/ 	.short	0x0000
        /*0062*/ 	.short	0x0000
        /*0064*/ 	.byte	0x00, 0xf0, 0x11, 0x00


	//----- nvinfo : EIATTR_SPARSE_MMA_MASK
	.align		4
.L_80:
        /*0068*/ 	.byte	0x03, 0x50
        /*006a*/ 	.short	0x0000


	//----- nvinfo : EIATTR_MAXREG_COUNT
	.align		4
        /*006c*/ 	.byte	0x03, 0x1b
        /*006e*/ 	.short	0x00ff


	//----- nvinfo : EIATTR_MERCURY_ISA_VERSION
	.align		4
        /*0070*/ 	.byte	0x03, 0x5f
        /*0072*/ 	.short	0x0101


	//----- nvinfo : EIATTR_VRC_CTA_INIT_COUNT
	.align		4
        /*0074*/ 	.byte	0x02, 0x4a
	.zero		1
	.zero		1


	//----- nvinfo : EIATTR_EXIT_INSTR_OFFSETS
	.align		4
        /*0078*/ 	.byte	0x04, 0x1c
        /*007a*/ 	.short	(.L_82 - .L_81)


	//   ....[0]....
.L_81:
        /*007c*/ 	.word	0x00000010


	//----- nvinfo : EIATTR_CBANK_PARAM_SIZE
	.align		4
.L_82:
        /*0080*/ 	.byte	0x03, 0x19
        /*0082*/ 	.short	0x0028


	//----- nvinfo : EIATTR_PARAM_CBANK
	.align		4
        /*0084*/ 	.byte	0x04, 0x0a
        /*0086*/ 	.short	(.L_84 - .L_83)
	.align		4
.L_83:
        /*0088*/ 	.word	index@(.nv.constant0._Z21matrix_multiplicationiiiPfS_S_)
        /*008c*/ 	.short	0x0380
        /*008e*/ 	.short	0x0028


	//----- nvinfo : EIATTR_SW_WAR
	.align		4
.L_84:
        /*0090*/ 	.byte	0x04, 0x36
        /*0092*/ 	.short	(.L_86 - .L_85)
.L_85:
        /*0094*/ 	.word	0x00000008
.L_86:


//--------------------- .nv.info._Z16matrix_transposeiiiPfS_S_ --------------------------
	.section	.nv.info._Z16matrix_transposeiiiPfS_S_,"",@"SHT_CUDA_INFO"
	.sectionflags	@""
	.align	4


	//----- nvinfo : EIATTR_CUDA_API_VERSION
	.align		4
        /*0000*/ 	.byte	0x04, 0x37
        /*0002*/ 	.short	(.L_88 - .L_87)
.L_87:
        /*0004*/ 	.word	0x00000082


	//----- nvinfo : EIATTR_KPARAM_INFO
	.align		4
.L_88:
        /*0008*/ 	.byte	0x04, 0x17
        /*000a*/ 	.short	(.L_90 - .L_89)
.L_89:
        /*000c*/ 	.word	0x00000000
        /*0010*/ 	.short	0x0005
        /*0012*/ 	.short	0x0020
        /*0014*/ 	.byte	0x00, 0xf5, 0x21, 0x00


	//----- nvinfo : EIATTR_KPARAM_INFO
	.align		4
.L_90:
        /*0018*/ 	.byte	0x04, 0x17
        /*001a*/ 	.short	(.L_92 - .L_91)
.L_91:
        /*001c*/ 	.word	0x00000000
        /*0020*/ 	.short	0x0004
        /*0022*/ 	.short	0x0018
        /*0024*/ 	.byte	0x00, 0xf5, 0x21, 0x00


	//----- nvinfo : EIATTR_KPARAM_INFO
	.align		4
.L_92:
        /*0028*/ 	.byte	0x04, 0x17
        /*002a*/ 	.short	(.L_94 - .L_93)
.L_93:
        /*002c*/ 	.word	0x00000000
        /*0030*/ 	.short	0x0003
        /*0032*/ 	.short	0x0010
        /*0034*/ 	.byte	0x00, 0xf5, 0x21, 0x00


	//----- nvinfo : EIATTR_KPARAM_INFO
	.align		4
.L_94:
        /*0038*/ 	.byte	0x04, 0x17
        /*003a*/ 	.short	(.L_96 - .L_95)
.L_95:
        /*003c*/ 	.word	0x00000000
        /*0040*/ 	.short	0x0002
        /*0042*/ 	.short	0x0008
        /*0044*/ 	.byte	0x00, 0xf0, 0x11, 0x00


	//----- nvinfo : EIATTR_KPARAM_INFO
	.align		4
.L_96:
        /*0048*/ 	.byte	0x04, 0x17
        /*004a*/ 	.short	(.L_98 - .L_97)
.L_97:
        /*004c*/ 	.word	0x00000000
        /*0050*/ 	.short	0x0001
        /*0052*/ 	.short	0x0004
        /*0054*/ 	.byte	0x00, 0xf0, 0x11, 0x00


	//----- nvinfo : EIATTR_KPARAM_INFO
	.align		4
.L_98:
        /*0058*/ 	.byte	0x04, 0x17
        /*005a*/ 	.short	(.L_100 - .L_99)
.L_99:
        /*005c*/ 	.word	0x00000000
        /*0060*/ 	.short	0x0000
        /*0062*/ 	.short	0x0000
        /*0064*/ 	.byte	0x00, 0xf0, 0x11, 0x00


	//----- nvinfo : EIATTR_SPARSE_MMA_MASK
	.align		4
.L_100:
        /*0068*/ 	.byte	0x03, 0x50
        /*006a*/ 	.short	0x0000


	//----- nvinfo : EIATTR_MAXREG_COUNT
	.align		4
        /*006c*/ 	.byte	0x03, 0x1b
        /*006e*/ 	.short	0x00ff


	//----- nvinfo : EIATTR_MERCURY_ISA_VERSION
	.align		4
        /*0070*/ 	.byte	0x03, 0x5f
        /*0072*/ 	.short	0x0101


	//----- nvinfo : EIATTR_VRC_CTA_INIT_COUNT
	.align		4
        /*0074*/ 	.byte	0x02, 0x4a
	.zero		1
	.zero		1


	//----- nvinfo : EIATTR_EXIT_INSTR_OFFSETS
	.align		4
        /*0078*/ 	.byte	0x04, 0x1c
        /*007a*/ 	.short	(.L_102 - .L_101)


	//   ....[0]....
.L_101:
        /*007c*/ 	.word	0x000000c0


	//   ....[1]....
        /*0080*/ 	.word	0x00000af0


	//----- nvinfo : EIATTR_CRS_STACK_SIZE
	.align		4
.L_102:
        /*0084*/ 	.byte	0x04, 0x1e
        /*0086*/ 	.short	(.L_104 - .L_103)
.L_103:
        /*0088*/ 	.word	0x00000000


	//----- nvinfo : EIATTR_CBANK_PARAM_SIZE
	.align		4
.L_104:
        /*008c*/ 	.byte	0x03, 0x19
        /*008e*/ 	.short	0x0028


	//----- nvinfo : EIATTR_PARAM_CBANK
	.align		4
        /*0090*/ 	.byte	0x04, 0x0a
        /*0092*/ 	.short	(.L_106 - .L_105)
	.align		4
.L_105:
        /*0094*/ 	.word	index@(.nv.constant0._Z16matrix_transposeiiiPfS_S_)
        /*0098*/ 	.short	0x0380
        /*009a*/ 	.short	0x0028


	//----- nvinfo : EIATTR_SW_WAR
	.align		4
.L_106:
        /*009c*/ 	.byte	0x04, 0x36
        /*009e*/ 	.short	(.L_108 - .L_107)
.L_107:
        /*00a0*/ 	.word	0x00000008
.L_108:


//--------------------- .nv.callgraph             --------------------------
	.section	.nv.callgraph,"",@"SHT_CUDA_CALLGRAPH"
	.align	4
	.sectionentsize	8
	.align		4
        /*0000*/ 	.word	0x00000000
	.align		4
        /*0004*/ 	.word	0xffffffff
	.align		4
        /*0008*/ 	.word	index@(_Z7softmaxPfS_i)
	.align		4
        /*000c*/ 	.word	index@(vprintf)
	.align		4
        /*0010*/ 	.word	0x00000000
	.align		4
        /*0014*/ 	.word	0xfffffffe
	.align		4
        /*0018*/ 	.word	0x00000000
	.align		4
        /*001c*/ 	.word	0xfffffffd
	.align		4
        /*0020*/ 	.word	0x00000000
	.align		4
        /*0024*/ 	.word	0xfffffffc


//--------------------- .nv.constant4             --------------------------
	.section	.nv.constant4,"a",@progbits
	.align	8
	.align		8
.nv.constant4:
        /*0000*/ 	.dword	$str
	.align		8
        /*0008*/ 	.dword	vprintf


//--------------------- .text._Z9softmax_2PfS_i   --------------------------
	.section	.text._Z9softmax_2PfS_i,"ax",@progbits
	.align	128
        .global         _Z9softmax_2PfS_i
        .type           _Z9softmax_2PfS_i,@function
        .size           _Z9softmax_2PfS_i,(.L_x_38 - _Z9softmax_2PfS_i)
        .other          _Z9softmax_2PfS_i,@"STO_CUDA_ENTRY STV_DEFAULT"
_Z9softmax_2PfS_i:
.text._Z9softmax_2PfS_i:
[----:B------:R-:W-:Y:S01]  /*0000*/  LDC R1, c[0x0][0x37c] ;  /* 0x0000df00ff017b82 */ /* 0x000fe20000000800 */
[----:B------:R-:W0:Y:S01]  /*0010*/  S2R R7, SR_TID.X ;  /* 0x0000000000077919 */ /* 0x000e220000002100 */
[----:B------:R-:W0:Y:S01]  /*0020*/  LDCU UR4, c[0x0][0x360] ;  /* 0x00006c00ff0477ac */ /* 0x000e220008000800 */
[----:B------:R-:W0:Y:S01]  /*0030*/  S2R R0, SR_CTAID.X ;  /* 0x0000000000007919 */ /* 0x000e220000002500 */
[----:B------:R-:W1:Y:S01]  /*0040*/  LDCU UR5, c[0x0][0x390] ;  /* 0x00007200ff0577ac */ /* 0x000e620008000800 */
[----:B0-----:R-:W-:-:S05]  /*0050*/  IMAD R7, R0, UR4, R7 ;  /* 0x0000000400077c24 */ /* 0x001fca000f8e0207 */
[----:B-1----:R-:W-:-:S13]  /*0060*/  ISETP.GE.AND P0, PT, R7, UR5, PT ;  /* 0x0000000507007c0c */ /* 0x002fda000bf06270 */
[----:B------:R-:W-:Y:S05]  /*0070*/  @P0 EXIT ;  /* 0x000000000000094d */ /* 0x000fea0003800000 */
[----:B------:R-:W0:Y:S01]  /*0080*/  LDC.64 R2, c[0x0][0x388] ;  /* 0x0000e200ff027b82 */ /* 0x000e220000000a00 */
[----:B------:R-:W0:Y:S07]  /*0090*/  LDCU.64 UR4, c[0x0][0x358] ;  /* 0x00006b00ff0477ac */ /* 0x000e2e0008000a00 */
[----:B------:R-:W1:Y:S01]  /*00a0*/  LDC.64 R4, c[0x0][0x380] ;  /* 0x0000e000ff047b82 */ /* 0x000e620000000a00 */
[----:B0-----:R-:W2:Y:S01]  /*00b0*/  LDG.E R3, desc[UR4][R2.64] ;  /* 0x0000000402037981 */ /* 0x001ea2000c1e1900 */
[----:B-1----:R-:W-:-:S05]  /*00c0*/  IMAD.WIDE R4, R7, 0x4, R4 ;  /* 0x0000000407047825 */ /* 0x002fca00078e0204 */
[----:B------:R-:W3:Y:S01]  /*00d0*/  LDG.E R0, desc[UR4][R4.64] ;  /* 0x0000000404007981 */ /* 0x000ee2000c1e1900 */
[----:B------:R-:W-:Y:S01]  /*00e0*/  BSSY.RECONVERGENT B0, `(.L_x_0) ;  /* 0x000000c000007945 */ /* 0x000fe20003800200 */
[----:B--2---:R-:W0:Y:S08]  /*00f0*/  MUFU.RCP R6, R3 ;  /* 0x0000000300067308 */ /* 0x004e300000001000 */
[----:B---3--:R-:W1:Y:S01]  /*0100*/  FCHK P0, R0, R3 ;  /* 0x0000000300007302 */ /* 0x008e620000000000 */
[----:B0-----:R-:W-:-:S04]  /*0110*/  FFMA R7, -R3, R6, 1 ;  /* 0x3f80000003077423 */ /* 0x001fc80000000106 */
[----:B------:R-:W-:-:S04]  /*0120*/  FFMA R7, R6, R7, R6 ;  /* 0x0000000706077223 */ /* 0x000fc80000000006 */
[----:B------:R-:W-:-:S04]  /*0130*/  FFMA R6, R0, R7, RZ ;  /* 0x0000000700067223 */ /* 0x000fc800000000ff */
[----:B------:R-:W-:-:S04]  /*0140*/  FFMA R8, -R3, R6, R0 ;  /* 0x0000000603087223 */ /* 0x000fc80000000100 */
[----:B------:R-:W-:Y:S01]  /*0150*/  FFMA R7, R7, R8, R6 ;  /* 0x0000000807077223 */ /* 0x000fe20000000006 */
[----:B-1----:R-:W-:Y:S06]  /*0160*/  @!P0 BRA `(.L_x_1) ;  /* 0x00000000000c8947 */ /* 0x002fec0003800000 */
[----:B------:R-:W-:-:S07]  /*0170*/  MOV R2, 0x190 ;  /* 0x0000019000027802 */ /* 0x000fce0000000f00 */
[----:B------:R-:W-:Y:S05]  /*0180*/  CALL.REL.NOINC `($__internal_0_$__cuda_sm3x_div_rn_noftz_f32_slowpath) ;  /* 0x0000000000107944 */ /* 0x000fea0003c00000 */
[----:B------:R-:W-:-:S07]  /*0190*/  IMAD.MOV.U32 R7, RZ, RZ, R0 ;  /* 0x000000ffff077224 */ /* 0x000fce00078e0000 */
.L_x_1:
[----:B------:R-:W-:Y:S05]  /*01a0*/  BSYNC.RECONVERGENT B0 ;  /* 0x0000000000007941 */ /* 0x000fea0003800200 */
.L_x_0:
[----:B------:R-:W-:Y:S01]  /*01b0*/  STG.E desc[UR4][R4.64], R7 ;  /* 0x0000000704007986 */ /* 0x000fe2000c101904 */
[----:B------:R-:W-:Y:S05]  /*01c0*/  EXIT ;  /* 0x000000000000794d */ /* 0x000fea0003800000 */
        .weak           $__internal_0_$__cuda_sm3x_div_rn_noftz_f32_slowpath
        .type           $__internal_0_$__cuda_sm3x_div_rn_noftz_f32_slowpath,@function
        .size           $__internal_0_$__cuda_sm3x_div_rn_noftz_f32_slowpath,(.L_x_38 - $__internal_0_$__cuda_sm3x_div_rn_noftz_f32_slowpath)
$__internal_0_$__cuda_sm3x_div_rn_noftz_f32_slowpath:
[--C-:B------:R-:W-:Y:S01]  /*01d0*/  SHF.R.U32.HI R7, RZ, 0x17, R3.reuse ;  /* 0x00000017ff077819 */ /* 0x100fe20000011603 */
[----:B------:R-:W-:Y:S01]  /*01e0*/  BSSY.RECONVERGENT B1, `(.L_x_2) ;  /* 0x0000064000017945 */ /* 0x000fe20003800200 */
[--C-:B------:R-:W-:Y:S01]  /*01f0*/  SHF.R.U32.HI R6, RZ, 0x17, R0.reuse ;  /* 0x00000017ff067819 */ /* 0x100fe20000011600 */
[----:B------:R-:W-:Y:S01]  /*0200*/  IMAD.MOV.U32 R8, RZ, RZ, R0 ;  /* 0x000000ffff087224 */ /* 0x000fe200078e0000 */
[----:B------:R-:W-:Y:S01]  /*0210*/  LOP3.LUT R7, R7, 0xff, RZ, 0xc0, !PT ;  /* 0x000000ff07077812 */ /* 0x000fe200078ec0ff */
[----:B------:R-:W-:Y:S01]  /*0220*/  IMAD.MOV.U32 R9, RZ, RZ, R3 ;  /* 0x000000ffff097224 */ /* 0x000fe200078e0003 */
[----:B------:R-:W-:-:S03]  /*0230*/  LOP3.LUT R6, R6, 0xff, RZ, 0xc0, !PT ;  /* 0x000000ff06067812 */ /* 0x000fc600078ec0ff */
[----:B------:R-:W-:Y:S02]  /*0240*/  VIADD R12, R7, 0xffffffff ;  /* 0xffffffff070c7836 */ /* 0x000fe40000000000 */
[----:B------:R-:W-:-:S03]  /*0250*/  VIADD R11, R6, 0xffffffff ;  /* 0xffffffff060b7836 */ /* 0x000fc60000000000 */
[----:B------:R-:W-:-:S04]  /*0260*/  ISETP.GT.U32.AND P0, PT, R12, 0xfd, PT ;  /* 0x000000fd0c00780c */ /* 0x000fc80003f04070 */
[----:B------:R-:W-:-:S13]  /*0270*/  ISETP.GT.U32.OR P0, PT, R11, 0xfd, P0 ;  /* 0x000000fd0b00780c */ /* 0x000fda0000704470 */
[----:B------:R-:W-:Y:S01]  /*0280*/  @!P0 IMAD.MOV.U32 R10, RZ, RZ, RZ ;  /* 0x000000ffff0a8224 */ /* 0x000fe200078e00ff */
[----:B------:R-:W-:Y:S06]  /*0290*/  @!P0 BRA `(.L_x_3) ;  /* 0x00000000005c8947 */ /* 0x000fec0003800000 */
[----:B------:R-:W-:Y:S02]  /*02a0*/  FSETP.GTU.FTZ.AND P0, PT, |R0|, +INF , PT ;  /* 0x7f8000000000780b */ /* 0x000fe40003f1c200 */
[----:B------:R-:W-:-:S04]  /*02b0*/  FSETP.GTU.FTZ.AND P1, PT, |R3|, +INF , PT ;  /* 0x7f8000000300780b */ /* 0x000fc80003f3c200 */
[----:B------:R-:W-:-:S13]  /*02c0*/  PLOP3.LUT P0, PT, P0, P1, PT, 0xf8, 0x8f ;  /* 0x00000000008f781c */ /* 0x000fda0000703f70 */
[----:B------:R-:W-:Y:S05]  /*02d0*/  @P0 BRA `(.L_x_4) ;  /* 0x00000004004c0947 */ /* 0x000fea0003800000 */
[----:B------:R-:W-:-:S13]  /*02e0*/  LOP3.LUT P0, RZ, R9, 0x7fffffff, R8, 0xc8, !PT ;  /* 0x7fffffff09ff7812 */ /* 0x000fda000780c808 */
[----:B------:R-:W-:Y:S05]  /*02f0*/  @!P0 BRA `(.L_x_5) ;  /* 0x00000004003c8947 */ /* 0x000fea0003800000 */
[C---:B------:R-:W-:Y:S02]  /*0300*/  FSETP.NEU.FTZ.AND P2, PT, |R0|.reuse, +INF , PT ;  /* 0x7f8000000000780b */ /* 0x040fe40003f5d200 */
[----:B------:R-:W-:Y:S02]  /*0310*/  FSETP.NEU.FTZ.AND P1, PT, |R3|, +INF , PT ;  /* 0x7f8000000300780b */ /* 0x000fe40003f3d200 */
[----:B------:R-:W-:-:S11]  /*0320*/  FSETP.NEU.FTZ.AND P0, PT, |R0|, +INF , PT ;  /* 0x7f8000000000780b */ /* 0x000fd60003f1d200 */
[----:B------:R-:W-:Y:S05]  /*0330*/  @!P1 BRA !P2, `(.L_x_5) ;  /* 0x00000004002c9947 */ /* 0x000fea0005000000 */
[----:B------:R-:W-:-:S04]  /*0340*/  LOP3.LUT P2, RZ, R8, 0x7fffffff, RZ, 0xc0, !PT ;  /* 0x7fffffff08ff7812 */ /* 0x000fc8000784c0ff */
[----:B------:R-:W-:-:S13]  /*0350*/  PLOP3.LUT P1, PT, P1, P2, PT, 0x2f, 0xf2 ;  /* 0x0000000000f2781c */ /* 0x000fda0000f24577 */
[----:B------:R-:W-:Y:S05]  /*0360*/  @P1 BRA `(.L_x_6) ;  /* 0x0000000400181947 */ /* 0x000fea0003800000 */
[----:B------:R-:W-:-:S04]  /*0370*/  LOP3.LUT P1, RZ, R9, 0x7fffffff, RZ, 0xc0, !PT ;  /* 0x7fffffff09ff7812 */ /* 0x000fc8000782c0ff */
[----:B------:R-:W-:-:S13]  /*0380*/  PLOP3.LUT P0, PT, P0, P1, PT, 0x2f, 0xf2 ;  /* 0x0000000000f2781c */ /* 0x000fda0000702577 */
[----:B------:R-:W-:Y:S05]  /*0390*/  @P0 BRA `(.L_x_7) ;  /* 0x0000000400000947 */ /* 0x000fea0003800000 */
[----:B------:R-:W-:Y:S02]  /*03a0*/  ISETP.GE.AND P0, PT, R11, RZ, PT ;  /* 0x000000ff0b00720c */ /* 0x000fe40003f06270 */
[----:B------:R-:W-:-:S11]  /*03b0*/  ISETP.GE.AND P1, PT, R12, RZ, PT ;  /* 0x000000ff0c00720c */ /* 0x000fd60003f26270 */
[----:B------:R-:W-:Y:S02]  /*03c0*/  @P0 IMAD.MOV.U32 R10, RZ, RZ, RZ ;  /* 0x000000ffff0a0224 */ /* 0x000fe400078e00ff */
[----:B------:R-:W-:Y:S01]  /*03d0*/  @!P0 FFMA R8, R0, 1.84467440737095516160e+19, RZ ;  /* 0x5f80000000088823 */ /* 0x000fe200000000ff */
[----:B------:R-:W-:Y:S02]  /*03e0*/  @!P0 IMAD.MOV.U32 R10, RZ, RZ, -0x40 ;  /* 0xffffffc0ff0a8424 */ /* 0x000fe400078e00ff */
[----:B------:R-:W-:Y:S02]  /*03f0*/  @!P1 FFMA R9, R3, 1.84467440737095516160e+19, RZ ;  /* 0x5f80000003099823 */ /* 0x000fe400000000ff */
[----:B------:R-:W-:-:S07]  /*0400*/  @!P1 VIADD R10, R10, 0x40 ;  /* 0x000000400a0a9836 */ /* 0x000fce0000000000 */
.L_x_3:
[----:B------:R-:W-:Y:S01]  /*0410*/  LEA R0, R7, 0xc0800000, 0x17 ;  /* 0xc080000007007811 */ /* 0x000fe200078eb8ff */
[----:B------:R-:W-:Y:S01]  /*0420*/  VIADD R6, R6, 0xffffff81 ;  /* 0xffffff8106067836 */ /* 0x000fe20000000000 */
[----:B------:R-:W-:Y:S03]  /*0430*/  BSSY.RECONVERGENT B2, `(.L_x_8) ;  /* 0x0000035000027945 */ /* 0x000fe60003800200 */
[----:B------:R-:W-:Y:S01]  /*0440*/  IMAD.IADD R9, R9, 0x1, -R0 ;  /* 0x0000000109097824 */ /* 0x000fe200078e0a00 */
[C---:B------:R-:W-:Y:S01]  /*0450*/  IADD3 R7, PT, PT, R6.reuse, 0x7f, -R7 ;  /* 0x0000007f06077810 */ /* 0x040fe20007ffe807 */
[----:B------:R-:W-:Y:S02]  /*0460*/  IMAD R0, R6, -0x800000, R8 ;  /* 0xff80000006007824 */ /* 0x000fe400078e0208 */
[----:B------:R-:W0:Y:S01]  /*0470*/  MUFU.RCP R3, R9 ;  /* 0x0000000900037308 */ /* 0x000e220000001000 */
[----:B------:R-:W-:Y:S01]  /*0480*/  FADD.FTZ R11, -R9, -RZ ;  /* 0x800000ff090b7221 */ /* 0x000fe20000010100 */
[----:B------:R-:W-:-:S03]  /*0490*/  IMAD.IADD R7, R7, 0x1, R10 ;  /* 0x0000000107077824 */ /* 0x000fc600078e020a */
[----:B0-----:R-:W-:-:S04]  /*04a0*/  FFMA R12, R3, R11, 1 ;  /* 0x3f800000030c7423 */ /* 0x001fc8000000000b */
[----:B------:R-:W-:-:S04]  /*04b0*/  FFMA R12, R3, R12, R3 ;  /* 0x0000000c030c7223 */ /* 0x000fc80000000003 */
[----:B------:R-:W-:-:S04]  /*04c0*/  FFMA R3, R0, R12, RZ ;  /* 0x0000000c00037223 */ /* 0x000fc800000000ff */
[----:B------:R-:W-:-:S04]  /*04d0*/  FFMA R8, R11, R3, R0 ;  /* 0x000000030b087223 */ /* 0x000fc80000000000 */
[----:B------:R-:W-:-:S04]  /*04e0*/  FFMA R13, R12, R8, R3 ;  /* 0x000000080c0d7223 */ /* 0x000fc80000000003 */
[----:B------:R-:W-:-:S04]  /*04f0*/  FFMA R8, R11, R13, R0 ;  /* 0x0000000d0b087223 */ /* 0x000fc80000000000 */
[----:B------:R-:W-:-:S05]  /*0500*/  FFMA R0, R12, R8, R13 ;  /* 0x000000080c007223 */ /* 0x000fca000000000d */
[----:B------:R-:W-:-:S04]  /*0510*/  SHF.R.U32.HI R3, RZ, 0x17, R0 ;  /* 0x00000017ff037819 */ /* 0x000fc80000011600 */
[----:B------:R-:W-:-:S05]  /*0520*/  LOP3.LUT R3, R3, 0xff, RZ, 0xc0, !PT ;  /* 0x000000ff03037812 */ /* 0x000fca00078ec0ff */
[----:B------:R-:W-:-:S04]  /*0530*/  IMAD.IADD R9, R3, 0x1, R7 ;  /* 0x0000000103097824 */ /* 0x000fc800078e0207 */
[----:B------:R-:W-:-:S05]  /*0540*/  VIADD R3, R9, 0xffffffff ;  /* 0xffffffff09037836 */ /* 0x000fca0000000000 */
[----:B------:R-:W-:-:S13]  /*0550*/  ISETP.GE.U32.AND P0, PT, R3, 0xfe, PT ;  /* 0x000000fe0300780c */ /* 0x000fda0003f06070 */
[----:B------:R-:W-:Y:S05]  /*0560*/  @!P0 BRA `(.L_x_9) ;  /* 0x0000000000808947 */ /* 0x000fea0003800000 */
[----:B------:R-:W-:-:S13]  /*0570*/  ISETP.GT.AND P0, PT, R9, 0xfe, PT ;  /* 0x000000fe0900780c */ /* 0x000fda0003f04270 */
[----:B------:R-:W-:Y:S05]  /*0580*/  @P0 BRA `(.L_x_10) ;  /* 0x00000000006c0947 */ /* 0x000fea0003800000 */
[----:B------:R-:W-:-:S13]  /*0590*/  ISETP.GE.AND P0, PT, R9, 0x1, PT ;  /* 0x000000010900780c */ /* 0x000fda0003f06270 */
[----:B------:R-:W-:Y:S05]  /*05a0*/  @P0 BRA `(.L_x_11) ;  /* 0x0000000000740947 */ /* 0x000fea0003800000 */
[----:B------:R-:W-:Y:S02]  /*05b0*/  ISETP.GE.AND P0, PT, R9, -0x18, PT ;  /* 0xffffffe80900780c */ /* 0x000fe40003f06270 */
[----:B------:R-:W-:-:S11]  /*05c0*/  LOP3.LUT R0, R0, 0x80000000, RZ, 0xc0, !PT ;  /* 0x8000000000007812 */ /* 0x000fd600078ec0ff */
[----:B------:R-:W-:Y:S05]  /*05d0*/  @!P0 BRA `(.L_x_11) ;  /* 0x0000000000688947 */ /* 0x000fea0003800000 */
[CCC-:B------:R-:W-:Y:S01]  /*05e0*/  FFMA.RZ R3, R12.reuse, R8.reuse, R13.reuse ;  /* 0x000000080c037223 */ /* 0x1c0fe2000000c00d */
[CCC-:B------:R-:W-:Y:S01]  /*05f0*/  FFMA.RM R6, R12.reuse, R8.reuse, R13.reuse ;  /* 0x000000080c067223 */ /* 0x1c0fe2000000400d */
[C---:B------:R-:W-:Y:S02]  /*0600*/  ISETP.NE.AND P2, PT, R9.reuse, RZ, PT ;  /* 0x000000ff0900720c */ /* 0x040fe40003f45270 */
[----:B------:R-:W-:Y:S02]  /*0610*/  ISETP.NE.AND P1, PT, R9, RZ, PT ;  /* 0x000000ff0900720c */ /* 0x000fe40003f25270 */
[----:B------:R-:W-:Y:S01]  /*0620*/  LOP3.LUT R7, R3, 0x7fffff, RZ, 0xc0, !PT ;  /* 0x007fffff03077812 */ /* 0x000fe200078ec0ff */
[----:B------:R-:W-:Y:S01]  /*0630*/  FFMA.RP R3, R12, R8, R13 ;  /* 0x000000080c037223 */ /* 0x000fe2000000800d */
[----:B------:R-:W-:Y:S02]  /*0640*/  VIADD R8, R9, 0x20 ;  /* 0x0000002009087836 */ /* 0x000fe40000000000 */
[----:B------:R-:W-:Y:S01]  /*0650*/  LOP3.LUT R7, R7, 0x800000, RZ, 0xfc, !PT ;  /* 0x0080000007077812 */ /* 0x000fe200078efcff */
[----:B------:R-:W-:Y:S01]  /*0660*/  IMAD.MOV R9, RZ, RZ, -R9 ;  /* 0x000000ffff097224 */ /* 0x000fe200078e0a09 */
[----:B------:R-:W-:-:S02]  /*0670*/  FSETP.NEU.FTZ.AND P0, PT, R3, R6, PT ;  /* 0x000000060300720b */ /* 0x000fc40003f1d000 */
[----:B------:R-:W-:Y:S02]  /*0680*/  SHF.L.U32 R8, R7, R8, RZ ;  /* 0x0000000807087219 */ /* 0x000fe400000006ff */
[----:B------:R-:W-:Y:S02]  /*0690*/  SEL R6, R9, RZ, P2 ;  /* 0x000000ff09067207 */ /* 0x000fe40001000000 */
[----:B------:R-:W-:Y:S02]  /*06a0*/  ISETP.NE.AND P1, PT, R8, RZ, P1 ;  /* 0x000000ff0800720c */ /* 0x000fe40000f25270 */
[----:B------:R-:W-:Y:S02]  /*06b0*/  SHF.R.U32.HI R6, RZ, R6, R7 ;  /* 0x00000006ff067219 */ /* 0x000fe40000011607 */
[----:B------:R-:W-:Y:S02]  /*06c0*/  PLOP3.LUT P0, PT, P0, P1, PT, 0xf8, 0x8f ;  /* 0x00000000008f781c */ /* 0x000fe40000703f70 */
[----:B------:R-:W-:-:S02]  /*06d0*/  SHF.R.U32.HI R8, RZ, 0x1, R6 ;  /* 0x00000001ff087819 */ /* 0x000fc40000011606 */
[----:B------:R-:W-:-:S04]  /*06e0*/  SEL R3, RZ, 0x1, !P0 ;  /* 0x00000001ff037807 */ /* 0x000fc80004000000 */
[----:B------:R-:W-:-:S04]  /*06f0*/  LOP3.LUT R3, R3, 0x1, R8, 0xf8, !PT ;  /* 0x0000000103037812 */ /* 0x000fc800078ef808 */
[----:B------:R-:W-:-:S05]  /*0700*/  LOP3.LUT R3, R3, R6, RZ, 0xc0, !PT ;  /* 0x0000000603037212 */ /* 0x000fca00078ec0ff */
[----:B------:R-:W-:-:S05]  /*0710*/  IMAD.IADD R3, R8, 0x1, R3 ;  /* 0x0000000108037824 */ /* 0x000fca00078e0203 */
[----:B------:R-:W-:Y:S01]  /*0720*/  LOP3.LUT R0, R3, R0, RZ, 0xfc, !PT ;  /* 0x0000000003007212 */ /* 0x000fe200078efcff */
[----:B------:R-:W-:Y:S06]  /*0730*/  BRA `(.L_x_11) ;  /* 0x0000000000107947 */ /* 0x000fec0003800000 */
.L_x_10:
[----:B------:R-:W-:-:S04]  /*0740*/  LOP3.LUT R0, R0, 0x80000000, RZ, 0xc0, !PT ;  /* 0x8000000000007812 */ /* 0x000fc800078ec0ff */
[----:B------:R-:W-:Y:S01]  /*0750*/  LOP3.LUT R0, R0, 0x7f800000, RZ, 0xfc, !PT ;  /* 0x7f80000000007812 */ /* 0x000fe200078efcff */
[----:B------:R-:W-:Y:S06]  /*0760*/  BRA `(.L_x_11) ;  /* 0x0000000000047947 */ /* 0x000fec0003800000 */
.L_x_9:
[----:B------:R-:W-:-:S07]  /*0770*/  IMAD R0, R7, 0x800000, R0 ;  /* 0x0080000007007824 */ /* 0x000fce00078e0200 */
.L_x_11:
[----:B------:R-:W-:Y:S05]  /*0780*/  BSYNC.RECONVERGENT B2 ;  /* 0x0000000000027941 */ /* 0x000fea0003800200 */
.L_x_8:
[----:B------:R-:W-:Y:S05]  /*0790*/  BRA `(.L_x_12) ;  /* 0x0000000000207947 */ /* 0x000fea0003800000 */
.L_x_7:
[----:B------:R-:W-:-:S04]  /*07a0*/  LOP3.LUT R0, R9, 0x80000000, R8, 0x48, !PT ;  /* 0x8000000009007812 */ /* 0x000fc800078e4808 */
[----:B------:R-:W-:Y:S01]  /*07b0*/  LOP3.LUT R0, R0, 0x7f800000, RZ, 0xfc, !PT ;  /* 0x7f80000000007812 */ /* 0x000fe200078efcff */
[----:B------:R-:W-:Y:S06]  /*07c0*/  BRA `(.L_x_12) ;  /* 0x0000000000147947 */ /* 0x000fec0003800000 */
.L_x_6:
[----:B------:R-:W-:Y:S01]  /*07d0*/  LOP3.LUT R0, R9, 0x80000000, R8, 0x48, !PT ;  /* 0x8000000009007812 */ /* 0x000fe200078e4808 */
[----:B------:R-:W-:Y:S06]  /*07e0*/  BRA `(.L_x_12) ;  /* 0x00000000000c7947 */ /* 0x000fec0003800000 */
.L_x_5:
[----:B------:R-:W0:Y:S01]  /*07f0*/  MUFU.RSQ R0, -QNAN ;  /* 0xffc0000000007908 */ /* 0x000e220000001400 */
[----:B------:R-:W-:Y:S05]  /*0800*/  BRA `(.L_x_12) ;  /* 0x0000000000047947 */ /* 0x000fea0003800000 */
.L_x_4:
[----:B------:R-:W-:-:S07]  /*0810*/  FADD.FTZ R0, R0, R3 ;  /* 0x0000000300007221 */ /* 0x000fce0000010000 */
.L_x_12:
[----:B------:R-:W-:Y:S05]  /*0820*/  BSYNC.RECONVERGENT B1 ;  /* 0x0000000000017941 */ /* 0x000fea0003800200 */
.L_x_2:
[----:B------:R-:W-:-:S04]  /*0830*/  IMAD.MOV.U32 R3, RZ, RZ, 0x0 ;  /* 0x00000000ff037424 */ /* 0x000fc800078e00ff */
[----:B0-----:R-:W-:Y:S05]  /*0840*/  RET.REL.NODEC R2 `(_Z9softmax_2PfS_i) ;  /* 0xfffffff402ec7950 */ /* 0x001fea0003c3ffff */
.L_x_13:
[----:B------:R-:W-:-:S00]  /*0850*/  BRA `(.L_x_13) ;  /* 0xfffffffc00fc7947 */ /* 0x000fc0000383ffff */
[----:B------:R-:W-:-:S00]  /*0860*/  NOP ;  /* 0x0000000000007918 */ /* 0x000fc00000000000 */
        /* <DEDUP_REMOVED lines=9> */
.L_x_38:


//--------------------- .text._Z7softmaxPfS_i     --------------------------
	.section	.text._Z7softmaxPfS_i,"ax",@progbits
	.align	128
        .global         _Z7softmaxPfS_i
        .type           _Z7softmaxPfS_i,@function
        .size           _Z7softmaxPfS_i,(.L_x_42 - _Z7softmaxPfS_i)
        .other          _Z7softmaxPfS_i,@"STO_CUDA_ENTRY STV_DEFAULT"
_Z7softmaxPfS_i:
.text._Z7softmaxPfS_i:
[----:B------:R-:W0:Y:S01]  /*0000*/  LDC R1, c[0x0][0x37c] ;  /* 0x0000df00ff017b82 */ /* 0x000e220000000800 */
[----:B------:R-:W1:Y:S01]  /*0010*/  S2R R0, SR_TID.X ;  /* 0x0000000000007919 */ /* 0x000e620000002100 */
[----:B------:R-:W2:Y:S01]  /*0020*/  LDCU UR5, c[0x0][0x2fc] ;  /* 0x00005f80ff0577ac */ /* 0x000ea20008000800 */
[----:B0-----:R-:W-:Y:S01]  /*0030*/  VIADD R1, R1, 0xfffffff8 ;  /* 0xfffffff801017836 */ /* 0x001fe20000000000 */
[----:B------:R-:W1:Y:S01]  /*0040*/  S2R R3, SR_CTAID.X ;  /* 0x0000000000037919 */ /* 0x000e620000002500 */
[----:B------:R-:W1:Y:S01]  /*0050*/  LDCU UR6, c[0x0][0x360] ;  /* 0x00006c00ff0677ac */ /* 0x000e620008000800 */
[----:B------:R-:W0:Y:S01]  /*0060*/  LDCU UR7, c[0x0][0x390] ;  /* 0x00007200ff0777ac */ /* 0x000e220008000800 */
[----:B------:R-:W3:Y:S02]  /*0070*/  LDCU UR4, c[0x0][0x2f8] ;  /* 0x00005f00ff0477ac */ /* 0x000ee40008000800 */
[----:B---3--:R-:W-:Y:S01]  /*0080*/  IADD3 R6, P1, PT, R1, UR4, RZ ;  /* 0x0000000401067c10 */ /* 0x008fe2000ff3e0ff */
[----:B-1----:R-:W-:-:S04]  /*0090*/  IMAD R0, R3, UR6, R0 ;  /* 0x0000000603007c24 */ /* 0x002fc8000f8e0200 */
[----:B--2---:R-:W-:Y:S01]  /*00a0*/  IMAD.X R7, RZ, RZ, UR5, P1 ;  /* 0x00000005ff077e24 */ /* 0x004fe200088e06ff */
[----:B0-----:R-:W-:-:S13]  /*00b0*/  ISETP.GE.AND P0, PT, R0, UR7, PT ;  /* 0x0000000700007c0c */ /* 0x001fda000bf06270 */
[----:B------:R-:W-:Y:S05]  /*00c0*/  @P0 EXIT ;  /* 0x000000000000094d */ /* 0x000fea0003800000 */
[----:B------:R-:W0:Y:S01]  /*00d0*/  LDC.64 R2, c[0x0][0x388] ;  /* 0x0000e200ff027b82 */ /* 0x000e220000000a00 */
[----:B------:R-:W0:Y:S02]  /*00e0*/  LDCU.64 UR4, c[0x0][0x358] ;  /* 0x00006b00ff0477ac */ /* 0x000e240008000a00 */
[----:B0-----:R-:W2:Y:S01]  /*00f0*/  LDG.E R2, desc[UR4][R2.64] ;  /* 0x0000000402027981 */ /* 0x001ea2000c1e1900 */
[----:B------:R-:W-:Y:S01]  /*0100*/  MOV R0, 0x8 ;  /* 0x0000000800007802 */ /* 0x000fe20000000f00 */
[----:B------:R-:W0:Y:S03]  /*0110*/  LDCU.64 UR4, c[0x4][URZ] ;  /* 0x01000000ff0477ac */ /* 0x000e260008000a00 */
[----:B------:R1:W3:Y:S01]  /*0120*/  LDC.64 R10, c[0x4][R0] ;  /* 0x01000000000a7b82 */ /* 0x0002e20000000a00 */
[----:B0-----:R-:W-:Y:S01]  /*0130*/  MOV R4, UR4 ;  /* 0x0000000400047c02 */ /* 0x001fe20008000f00 */
[----:B------:R-:W-:Y:S01]  /*0140*/  IMAD.U32 R5, RZ, RZ, UR5 ;  /* 0x00000005ff057e24 */ /* 0x000fe2000f8e00ff */
[----:B--2---:R-:W0:Y:S02]  /*0150*/  F2F.F64.F32 R8, R2 ;  /* 0x0000000200087310 */ /* 0x004e240000201800 */
[----:B0--3--:R1:W-:Y:S04]  /*0160*/  STL.64 [R1], R8 ;  /* 0x0000000801007387 */ /* 0x0093e80000100a00 */
[----:B------:R-:W-:-:S07]  /*0170*/  LEPC R20, `(.L_x_14) ;  /* 0x000000001014794e */ /* 0x000fce0000000000 */
[----:B-1----:R-:W-:Y:S05]  /*0180*/  CALL.ABS.NOINC R10 ;  /* 0x000000000a007343 */ /* 0x002fea0003c00000 */
.L_x_14:
[----:B------:R-:W-:Y:S05]  /*0190*/  EXIT ;  /* 0x000000000000794d */ /* 0x000fea0003800000 */
.L_x_15:
        /* <DEDUP_REMOVED lines=14> */
.L_x_42:


//--------------------- .text._Z21matrix_multiplicationiiiPfS_S_ --------------------------
	.section	.text._Z21matrix_multiplicationiiiPfS_S_,"ax",@progbits
	.align	128
        .global         _Z21matrix_multiplicationiiiPfS_S_
        .type           _Z21matrix_multiplicationiiiPfS_S_,@function
        .size           _Z21matrix_multiplicationiiiPfS_S_,(.L_x_43 - _Z21matrix_multiplicationiiiPfS_S_)
        .other          _Z21matrix_multiplicationiiiPfS_S_,@"STO_CUDA_ENTRY STV_DEFAULT"
_Z21matrix_multiplicationiiiPfS_S_:
.text._Z21matrix_multiplicationiiiPfS_S_:
[----:B------:R-:W-:Y:S01]  /*0000*/  LDC R1, c[0x0][0x37c] ;  /* 0x0000df00ff017b82 */ /* 0x000fe20000000800 */
[----:B------:R-:W-:Y:S05]  /*0010*/  EXIT ;  /* 0x000000000000794d */ /* 0x000fea0003800000 */
.L_x_16:
        /* <DEDUP_REMOVED lines=14> */
.L_x_43:


//--------------------- .text._Z16matrix_transposeiiiPfS_S_ --------------------------
	.section	.text._Z16matrix_transposeiiiPfS_S_,"ax",@progbits
	.align	128
        .global         _Z16matrix_transposeiiiPfS_S_
        .type           _Z16matrix_transposeiiiPfS_S_,@function
        .size           _Z16matrix_transposeiiiPfS_S_,(.L_x_40 - _Z16matrix_transposeiiiPfS_S_)
        .other          _Z16matrix_transposeiiiPfS_S_,@"STO_CUDA_ENTRY STV_DEFAULT"
_Z16matrix_transposeiiiPfS_S_:
.text._Z16matrix_transposeiiiPfS_S_:
[----:B------:R-:W-:Y:S01]  /*0000*/  LDC R1, c[0x0][0x37c] ;  /* 0x0000df00ff017b82 */ /* 0x000fe20000000800 */
[----:B------:R-:W0:Y:S01]  /*0010*/  S2R R10, SR_TID.Y ;  /* 0x00000000000a7919 */ /* 0x000e220000002200 */
[----:B------:R-:W1:Y:S01]  /*0020*/  LDCU UR4, c[0x0][0x360] ;  /* 0x00006c00ff0477ac */ /* 0x000e620008000800 */
[----:B------:R-:W0:Y:S01]  /*0030*/  S2R R3, SR_CTAID.Y ;  /* 0x0000000000037919 */ /* 0x000e220000002600 */
[----:B------:R-:W0:Y:S01]  /*0040*/  LDCU UR5, c[0x0][0x364] ;  /* 0x00006c80ff0577ac */ /* 0x000e220008000800 */
[----:B------:R-:W1:Y:S01]  /*0050*/  S2R R11, SR_TID.X ;  /* 0x00000000000b7919 */ /* 0x000e620000002100 */
[----:B------:R-:W2:Y:S01]  /*0060*/  LDCU.64 UR6, c[0x0][0x380] ;  /* 0x00007000ff0677ac */ /* 0x000ea20008000a00 */
[----:B------:R-:W1:Y:S01]  /*0070*/  S2R R0, SR_CTAID.X ;  /* 0x0000000000007919 */ /* 0x000e620000002500 */
[----:B0-----:R-:W-:-:S05]  /*0080*/  IMAD R10, R3, UR5, R10 ;  /* 0x00000005030a7c24 */ /* 0x001fca000f8e020a */
[----:B--2---:R-:W-:Y:S01]  /*0090*/  ISETP.GE.AND P0, PT, R10, UR6, PT ;  /* 0x000000060a007c0c */ /* 0x004fe2000bf06270 */
[----:B-1----:R-:W-:-:S05]  /*00a0*/  IMAD R11, R0, UR4, R11 ;  /* 0x00000004000b7c24 */ /* 0x002fca000f8e020b */
[----:B------:R-:W-:-:S13]  /*00b0*/  ISETP.GE.OR P0, PT, R11, UR7, P0 ;  /* 0x000000070b007c0c */ /* 0x000fda0008706670 */
[----:B------:R-:W-:Y:S05]  /*00c0*/  @P0 EXIT ;  /* 0x000000000000094d */ /* 0x000fea0003800000 */
[----:B------:R-:W0:Y:S01]  /*00d0*/  LDC R12, c[0x0][0x388] ;  /* 0x0000e200ff0c7b82 */ /* 0x000e220000000800 */
[----:B------:R-:W1:Y:S01]  /*00e0*/  LDCU.64 UR4, c[0x0][0x358] ;  /* 0x00006b00ff0477ac */ /* 0x000e620008000a00 */
[----:B------:R-:W-:Y:S01]  /*00f0*/  IMAD.MOV.U32 R13, RZ, RZ, RZ ;  /* 0x000000ffff0d7224 */ /* 0x000fe200078e00ff */
[----:B0-----:R-:W-:-:S13]  /*0100*/  ISETP.NE.AND P0, PT, R12, RZ, PT ;  /* 0x000000ff0c00720c */ /* 0x001fda0003f05270 */
[----:B-1----:R-:W-:Y:S05]  /*0110*/  @!P0 BRA `(.L_x_17) ;  /* 0x0000000400f48947 */ /* 0x002fea0003800000 */
[----:B------:R-:W-:Y:S01]  /*0120*/  ISETP.GE.U32.AND P0, PT, R12, 0x8, PT ;  /* 0x000000080c00780c */ /* 0x000fe20003f06070 */
[-C--:B------:R-:W-:Y:S01]  /*0130*/  IMAD R17, R10, R12.reuse, RZ ;  /* 0x0000000c0a117224 */ /* 0x080fe200078e02ff */
[----:B------:R-:W-:Y:S01]  /*0140*/  LOP3.LUT P1, RZ, R12, 0x7, RZ, 0xc0, !PT ;  /* 0x000000070cff7812 */ /* 0x000fe2000782c0ff */
[----:B------:R-:W-:Y:S02]  /*0150*/  IMAD R19, R11, R12, RZ ;  /* 0x0000000c0b137224 */ /* 0x000fe400078e02ff */
[----:B------:R-:W-:Y:S01]  /*0160*/  IMAD.MOV.U32 R13, RZ, RZ, RZ ;  /* 0x000000ffff0d7224 */ /* 0x000fe200078e00ff */
[----:B------:R-:W-:Y:S01]  /*0170*/  SHF.R.S32.HI R14, RZ, 0x1f, R17 ;  /* 0x0000001fff0e7819 */ /* 0x000fe20000011411 */
[----:B------:R-:W-:Y:S01]  /*0180*/  IMAD.MOV.U32 R16, RZ, RZ, RZ ;  /* 0x000000ffff107224 */ /* 0x000fe200078e00ff */
[----:B------:R-:W-:Y:S01]  /*0190*/  SHF.R.S32.HI R0, RZ, 0x1f, R19 ;  /* 0x0000001fff007819 */ /* 0x000fe20000011413 */
[----:B------:R-:W-:-:S04]  /*01a0*/  IMAD.MOV.U32 R15, RZ, RZ, RZ ;  /* 0x000000ffff0f7224 */ /* 0x000fc800078e00ff */
[----:B------:R-:W-:Y:S05]  /*01b0*/  @!P0 BRA `(.L_x_18) ;  /* 0x0000000000c48947 */ /* 0x000fea0003800000 */
[----:B------:R-:W0:Y:S01]  /*01c0*/  LDCU.128 UR8, c[0x0][0x390] ;  /* 0x00007200ff0877ac */ /* 0x000e220008000c00 */
[----:B------:R-:W-:Y:S01]  /*01d0*/  SHF.R.S32.HI R15, RZ, 0x1f, R12 ;  /* 0x0000001fff0f7819 */ /* 0x000fe2000001140c */
[----:B------:R-:W-:Y:S01]  /*01e0*/  IMAD.MOV.U32 R13, RZ, RZ, RZ ;  /* 0x000000ffff0d7224 */ /* 0x000fe200078e00ff */
[----:B------:R-:W-:-:S03]  /*01f0*/  LOP3.LUT R16, R12, 0xfffffff8, RZ, 0xc0, !PT ;  /* 0xfffffff80c107812 */ /* 0x000fc600078ec0ff */
[----:B------:R-:W-:Y:S02]  /*0200*/  IMAD.MOV.U32 R7, RZ, RZ, R15 ;  /* 0x000000ffff077224 */ /* 0x000fe400078e000f */
[----:B------:R-:W-:Y:S01]  /*0210*/  IMAD.MOV.U32 R6, RZ, RZ, R16 ;  /* 0x000000ffff067224 */ /* 0x000fe200078e0010 */
[----:B0-----:R-:W-:Y:S02]  /*0220*/  LEA R9, P0, R17, UR8, 0x2 ;  /* 0x0000000811097c11 */ /* 0x001fe4000f8010ff */
[----:B------:R-:W-:Y:S02]  /*0230*/  LEA R8, P2, R19, UR10, 0x2 ;  /* 0x0000000a13087c11 */ /* 0x000fe4000f8410ff */
[----:B------:R-:W-:Y:S02]  /*0240*/  LEA.HI.X R3, R17, UR9, R14, 0x2, P0 ;  /* 0x0000000911037c11 */ /* 0x000fe400080f140e */
[----:B------:R-:W-:Y:S02]  /*0250*/  IADD3 R9, P0, PT, R9, 0x10, RZ ;  /* 0x0000001009097810 */ /* 0x000fe40007f1e0ff */
[----:B------:R-:W-:-:S02]  /*0260*/  IADD3 R8, P3, PT, R8, 0x10, RZ ;  /* 0x0000001008087810 */ /* 0x000fc40007f7e0ff */
[----:B------:R-:W-:Y:S01]  /*0270*/  LEA.HI.X R5, R19, UR11, R0, 0x2, P2 ;  /* 0x0000000b13057c11 */ /* 0x000fe200090f1400 */
[----:B------:R-:W-:-:S04]  /*0280*/  IMAD.X R3, RZ, RZ, R3, P0 ;  /* 0x000000ffff037224 */ /* 0x000fc800000e0603 */
[----:B------:R-:W-:-:S07]  /*0290*/  IMAD.X R5, RZ, RZ, R5, P3 ;  /* 0x000000ffff057224 */ /* 0x000fce00018e0605 */
.L_x_19:
[----:B------:R-:W-:Y:S02]  /*02a0*/  IMAD.MOV.U32 R2, RZ, RZ, R9 ;  /* 0x000000ffff027224 */ /* 0x000fe400078e0009 */
[----:B------:R-:W-:-:S03]  /*02b0*/  IMAD.MOV.U32 R4, RZ, RZ, R8 ;  /* 0x000000ffff047224 */ /* 0x000fc600078e0008 */
[----:B------:R-:W2:Y:S04]  /*02c0*/  LDG.E R18, desc[UR4][R2.64+-0x10] ;  /* 0xfffff00402127981 */ /* 0x000ea8000c1e1900 */
[----:B------:R-:W2:Y:S04]  /*02d0*/  LDG.E R22, desc[UR4][R4.64+-0x10] ;  /* 0xfffff00404167981 */ /* 0x000ea8000c1e1900 */
[----:B------:R-:W3:Y:S04]  /*02e0*/  LDG.E R23, desc[UR4][R2.64+-0xc] ;  /* 0xfffff40402177981 */ /* 0x000ee8000c1e1900 */
[----:B------:R-:W3:Y:S04]  /*02f0*/  LDG.E R24, desc[UR4][R4.64+-0xc] ;  /* 0xfffff40404187981 */ /* 0x000ee8000c1e1900 */
[----:B------:R-:W4:Y:S04]  /*0300*/  LDG.E R21, desc[UR4][R2.64+-0x8] ;  /* 0xfffff80402157981 */ /* 0x000f28000c1e1900 */
[----:B------:R-:W4:Y:S04]  /*0310*/  LDG.E R20, desc[UR4][R4.64+-0x8] ;  /* 0xfffff80404147981 */ /* 0x000f28000c1e1900 */
[----:B------:R-:W5:Y:S04]  /*0320*/  LDG.E R8, desc[UR4][R2.64+-0x4] ;  /* 0xfffffc0402087981 */ /* 0x000f68000c1e1900 */
[----:B------:R-:W5:Y:S04]  /*0330*/  LDG.E R9, desc[UR4][R4.64+-0x4] ;  /* 0xfffffc0404097981 */ /* 0x000f68000c1e1900 */
[----:B------:R-:W5:Y:S01]  /*0340*/  LDG.E R25, desc[UR4][R4.64+0x8] ;  /* 0x0000080404197981 */ /* 0x000f62000c1e1900 */
[----:B--2---:R-:W-:-:S03]  /*0350*/  FFMA R22, R18, R22, R13 ;  /* 0x0000001612167223 */ /* 0x004fc6000000000d */
[----:B------:R-:W2:Y:S04]  /*0360*/  LDG.E R13, desc[UR4][R2.64] ;  /* 0x00000004020d7981 */ /* 0x000ea8000c1e1900 */
[----:B------:R-:W2:Y:S01]  /*0370*/  LDG.E R18, desc[UR4][R4.64] ;  /* 0x0000000404127981 */ /* 0x000ea2000c1e1900 */
[----:B---3--:R-:W-:-:S03]  /*0380*/  FFMA R24, R23, R24, R22 ;  /* 0x0000001817187223 */ /* 0x008fc60000000016 */
[----:B------:R-:W3:Y:S04]  /*0390*/  LDG.E R22, desc[UR4][R2.64+0x4] ;  /* 0x0000040402167981 */ /* 0x000ee8000c1e1900 */
[----:B------:R-:W3:Y:S01]  /*03a0*/  LDG.E R23, desc[UR4][R4.64+0x4] ;  /* 0x0000040404177981 */ /* 0x000ee2000c1e1900 */
[----:B----4-:R-:W-:-:S03]  /*03b0*/  FFMA R27, R21, R20, R24 ;  /* 0x00000014151b7223 */ /* 0x010fc60000000018 */
[----:B------:R-:W4:Y:S04]  /*03c0*/  LDG.E R24, desc[UR4][R2.64+0x8] ;  /* 0x0000080402187981 */ /* 0x000f28000c1e1900 */
[----:B------:R0:W4:Y:S04]  /*03d0*/  LDG.E R20, desc[UR4][R2.64+0xc] ;  /* 0x00000c0402147981 */ /* 0x000128000c1e1900 */
[----:B------:R1:W4:Y:S01]  /*03e0*/  LDG.E R21, desc[UR4][R4.64+0xc] ;  /* 0x00000c0404157981 */ /* 0x000322000c1e1900 */
[----:B------:R-:W-:-:S04]  /*03f0*/  IADD3 R6, P0, PT, R6, -0x8, RZ ;  /* 0xfffffff806067810 */ /* 0x000fc80007f1e0ff */
[----:B------:R-:W-:Y:S02]  /*0400*/  IADD3.X R7, PT, PT, R7, -0x1, RZ, P0, !PT ;  /* 0xffffffff07077810 */ /* 0x000fe400007fe4ff */
[----:B------:R-:W-:Y:S01]  /*0410*/  ISETP.NE.U32.AND P0, PT, R6, RZ, PT ;  /* 0x000000ff0600720c */ /* 0x000fe20003f05070 */
[----:B-----5:R-:W-:-:S03]  /*0420*/  FFMA R8, R8, R9, R27 ;  /* 0x0000000908087223 */ /* 0x020fc6000000001b */
[----:B------:R-:W-:Y:S02]  /*0430*/  ISETP.NE.AND.EX P0, PT, R7, RZ, PT, P0 ;  /* 0x000000ff0700720c */ /* 0x000fe40003f05300 */
[----:B------:R-:W-:-:S05]  /*0440*/  IADD3 R9, P2, PT, R2, 0x20, RZ ;  /* 0x0000002002097810 */ /* 0x000fca0007f5e0ff */
[----:B0-----:R-:W-:Y:S02]  /*0450*/  IMAD.X R3, RZ, RZ, R3, P2 ;  /* 0x000000ffff037224 */ /* 0x001fe400010e0603 */
[----:B--2---:R-:W-:Y:S01]  /*0460*/  FFMA R13, R13, R18, R8 ;  /* 0x000000120d0d7223 */ /* 0x004fe20000000008 */
[----:B------:R-:W-:-:S03]  /*0470*/  IADD3 R8, P3, PT, R4, 0x20, RZ ;  /* 0x0000002004087810 */ /* 0x000fc60007f7e0ff */
[----:B---3--:R-:W-:-:S04]  /*0480*/  FFMA R13, R22, R23, R13 ;  /* 0x00000017160d7223 */ /* 0x008fc8000000000d */
[----:B----4-:R-:W-:Y:S01]  /*0490*/  FFMA R13, R24, R25, R13 ;  /* 0x00000019180d7223 */ /* 0x010fe2000000000d */
[----:B-1----:R-:W-:-:S03]  /*04a0*/  IMAD.X R5, RZ, RZ, R5, P3 ;  /* 0x000000ffff057224 */ /* 0x002fc600018e0605 */
[----:B------:R-:W-:Y:S01]  /*04b0*/  FFMA R13, R20, R21, R13 ;  /* 0x00000015140d7223 */ /* 0x000fe2000000000d */
[----:B------:R-:W-:Y:S06]  /*04c0*/  @P0 BRA `(.L_x_19) ;  /* 0xfffffffc00740947 */ /* 0x000fec000383ffff */
.L_x_18:
[----:B------:R-:W-:Y:S05]  /*04d0*/  @!P1 BRA `(.L_x_17) ;  /* 0x0000000400049947 */ /* 0x000fea0003800000 */
[----:B------:R-:W-:-:S04]  /*04e0*/  LOP3.LUT R2, R12, 0x7, RZ, 0xc0, !PT ;  /* 0x000000070c027812 */ /* 0x000fc800078ec0ff */
[----:B------:R-:W-:-:S04]  /*04f0*/  IADD3 R2, P1, PT, R2, -0x1, RZ ;  /* 0xffffffff02027810 */ /* 0x000fc80007f3e0ff */
[----:B------:R-:W-:Y:S01]  /*0500*/  ISETP.GE.U32.AND P0, PT, R2, 0x3, PT ;  /* 0x000000030200780c */ /* 0x000fe20003f06070 */
[----:B------:R-:W-:Y:S01]  /*0510*/  IMAD.X R2, RZ, RZ, -0x1, P1 ;  /* 0xffffffffff027424 */ /* 0x000fe200008e06ff */
[----:B------:R-:W-:-:S04]  /*0520*/  LOP3.LUT P1, R20, R12, 0x3, RZ, 0xc0, !PT ;  /* 0x000000030c147812 */ /* 0x000fc8000782c0ff */
[----:B------:R-:W-:-:S13]  /*0530*/  ISETP.GE.U32.AND.EX P0, PT, R2, RZ, PT, P0 ;  /* 0x000000ff0200720c */ /* 0x000fda0003f06100 */
[----:B------:R-:W-:Y:S05]  /*0540*/  @!P0 BRA `(.L_x_20) ;  /* 0x00000000005c8947 */ /* 0x000fea0003800000 */
[----:B------:R-:W0:Y:S01]  /*0550*/  LDCU.128 UR8, c[0x0][0x390] ;  /* 0x00007200ff0877ac */ /* 0x000e220008000c00 */
[-C--:B------:R-:W-:Y:S02]  /*0560*/  IADD3 R5, P0, PT, R17, R16.reuse, RZ ;  /* 0x0000001011057210 */ /* 0x080fe40007f1e0ff */
[----:B------:R-:W-:-:S03]  /*0570*/  IADD3 R3, P3, PT, R19, R16, RZ ;  /* 0x0000001013037210 */ /* 0x000fc60007f7e0ff */
[--C-:B------:R-:W-:Y:S02]  /*0580*/  IMAD.X R8, R14, 0x1, R15.reuse, P0 ;  /* 0x000000010e087824 */ /* 0x100fe400000e060f */
[----:B------:R-:W-:Y:S01]  /*0590*/  IMAD.X R6, R0, 0x1, R15, P3 ;  /* 0x0000000100067824 */ /* 0x000fe200018e060f */
[----:B0-----:R-:W-:Y:S02]  /*05a0*/  LEA R4, P2, R5, UR8, 0x2 ;  /* 0x0000000805047c11 */ /* 0x001fe4000f8410ff */
[----:B------:R-:W-:Y:S02]  /*05b0*/  LEA R2, P4, R3, UR10, 0x2 ;  /* 0x0000000a03027c11 */ /* 0x000fe4000f8810ff */
[----:B------:R-:W-:Y:S02]  /*05c0*/  LEA.HI.X R5, R5, UR9, R8, 0x2, P2 ;  /* 0x0000000905057c11 */ /* 0x000fe400090f1408 */
[----:B------:R-:W-:-:S03]  /*05d0*/  LEA.HI.X R3, R3, UR11, R6, 0x2, P4 ;  /* 0x0000000b03037c11 */ /* 0x000fc6000a0f1406 */
[----:B------:R-:W2:Y:S04]  /*05e0*/  LDG.E R6, desc[UR4][R4.64] ;  /* 0x0000000404067981 */ /* 0x000ea8000c1e1900 */
[----:B------:R-:W2:Y:S04]  /*05f0*/  LDG.E R7, desc[UR4][R2.64] ;  /* 0x0000000402077981 */ /* 0x000ea8000c1e1900 */
[----:B------:R-:W3:Y:S04]  /*0600*/  LDG.E R9, desc[UR4][R4.64+0x4] ;  /* 0x0000040404097981 */ /* 0x000ee8000c1e1900 */
[----:B------:R-:W3:Y:S04]  /*0610*/  LDG.E R8, desc[UR4][R2.64+0x4] ;  /* 0x0000040402087981 */ /* 0x000ee8000c1e1900 */
[----:B------:R-:W4:Y:S04]  /*0620*/  LDG.E R21, desc[UR4][R4.64+0x8] ;  /* 0x0000080404157981 */ /* 0x000f28000c1e1900 */
[----:B------:R-:W4:Y:S04]  /*0630*/  LDG.E R18, desc[UR4][R2.64+0x8] ;  /* 0x0000080402127981 */ /* 0x000f28000c1e1900 */
[----:B------:R-:W5:Y:S04]  /*0640*/  LDG.E R23, desc[UR4][R4.64+0xc] ;  /* 0x00000c0404177981 */ /* 0x000f68000c1e1900 */
[----:B------:R-:W5:Y:S01]  /*0650*/  LDG.E R22, desc[UR4][R2.64+0xc] ;  /* 0x00000c0402167981 */ /* 0x000f62000c1e1900 */
[----:B------:R-:W-:-:S05]  /*0660*/  IADD3 R16, P0, PT, R16, 0x4, RZ ;  /* 0x0000000410107810 */ /* 0x000fca0007f1e0ff */
[----:B------:R-:W-:Y:S02]  /*0670*/  IMAD.X R15, RZ, RZ, R15, P0 ;  /* 0x000000ffff0f7224 */ /* 0x000fe400000e060f */
[----:B--2---:R-:W-:-:S04]  /*0680*/  FFMA R6, R6, R7, R13 ;  /* 0x0000000706067223 */ /* 0x004fc8000000000d */
[----:B---3--:R-:W-:-:S04]  /*0690*/  FFMA R6, R9, R8, R6 ;  /* 0x0000000809067223 */ /* 0x008fc80000000006 */
[----:B----4-:R-:W-:-:S04]  /*06a0*/  FFMA R6, R21, R18, R6 ;  /* 0x0000001215067223 */ /* 0x010fc80000000006 */
[----:B-----5:R-:W-:-:S07]  /*06b0*/  FFMA R13, R23, R22, R6 ;  /* 0x00000016170d7223 */ /* 0x020fce0000000006 */
.L_x_20:
[----:B------:R-:W-:Y:S05]  /*06c0*/  @!P1 BRA `(.L_x_17) ;  /* 0x0000000000889947 */ /* 0x000fea0003800000 */
[----:B------:R-:W0:Y:S01]  /*06d0*/  LDC.64 R2, c[0x0][0x390] ;  /* 0x0000e400ff027b82 */ /* 0x000e220000000a00 */
[----:B------:R-:W-:Y:S02]  /*06e0*/  LOP3.LUT R8, R12, 0x1, RZ, 0xc0, !PT ;  /* 0x000000010c087812 */ /* 0x000fe400078ec0ff */
[----:B------:R-:W-:Y:S02]  /*06f0*/  ISETP.NE.AND P1, PT, R20, 0x1, PT ;  /* 0x000000011400780c */ /* 0x000fe40003f25270 */
[----:B------:R-:W-:-:S03]  /*0700*/  ISETP.NE.U32.AND P0, PT, R8, 0x1, PT ;  /* 0x000000010800780c */ /* 0x000fc60003f05070 */
[----:B------:R-:W1:Y:S08]  /*0710*/  LDC.64 R4, c[0x0][0x398] ;  /* 0x0000e600ff047b82 */ /* 0x000e700000000a00 */
[----:B------:R-:W2:Y:S01]  /*0720*/  LDC.64 R6, c[0x0][0x390] ;  /* 0x0000e400ff067b82 */ /* 0x000ea20000000a00 */
[-C--:B------:R-:W-:Y:S02]  /*0730*/  @P1 IADD3 R21, P2, PT, R17, R16.reuse, RZ ;  /* 0x0000001011151210 */ /* 0x080fe40007f5e0ff */
[----:B------:R-:W-:-:S02]  /*0740*/  @P1 IADD3 R18, P4, PT, R19, R16, RZ ;  /* 0x0000001013121210 */ /* 0x000fc40007f9e0ff */
[----:B------:R-:W-:Y:S01]  /*0750*/  @P1 IADD3 R16, P3, PT, R16, 0x2, RZ ;  /* 0x0000000210101810 */ /* 0x000fe20007f7e0ff */
[--C-:B------:R-:W-:Y:S02]  /*0760*/  @P1 IMAD.X R22, R14, 0x1, R15.reuse, P2 ;  /* 0x000000010e161824 */ /* 0x100fe400010e060f */
[----:B------:R-:W3:Y:S01]  /*0770*/  LDC.64 R8, c[0x0][0x398] ;  /* 0x0000e600ff087b82 */ /* 0x000ee20000000a00 */
[--C-:B------:R-:W-:Y:S01]  /*0780*/  @P1 IMAD.X R20, R0, 0x1, R15.reuse, P4 ;  /* 0x0000000100141824 */ /* 0x100fe200020e060f */
[----:B------:R-:W-:Y:S01]  /*0790*/  @!P0 IADD3 R17, P5, PT, R17, R16, RZ ;  /* 0x0000001011118210 */ /* 0x000fe20007fbe0ff */
[----:B------:R-:W-:Y:S01]  /*07a0*/  @P1 IMAD.X R15, RZ, RZ, R15, P3 ;  /* 0x000000ffff0f1224 */ /* 0x000fe200018e060f */
[----:B0-----:R-:W-:Y:S02]  /*07b0*/  @P1 LEA R2, P2, R21, R2, 0x2 ;  /* 0x0000000215021211 */ /* 0x001fe400078410ff */
[----:B------:R-:W-:Y:S01]  /*07c0*/  @!P0 IADD3 R16, P3, PT, R19, R16, RZ ;  /* 0x0000001013108210 */ /* 0x000fe20007f7e0ff */
[----:B------:R-:W-:Y:S01]  /*07d0*/  @!P0 IMAD.X R14, R14, 0x1, R15, P5 ;  /* 0x000000010e0e8824 */ /* 0x000fe200028e060f */
[----:B-1----:R-:W-:-:S02]  /*07e0*/  @P1 LEA R4, P4, R18, R4, 0x2 ;  /* 0x0000000412041211 */ /* 0x002fc400078810ff */
[----:B------:R-:W-:Y:S01]  /*07f0*/  @P1 LEA.HI.X R3, R21, R3, R22, 0x2, P2 ;  /* 0x0000000315031211 */ /* 0x000fe200010f1416 */
[----:B------:R-:W-:Y:S01]  /*0800*/  @!P0 IMAD.X R0, R0, 0x1, R15, P3 ;  /* 0x0000000100008824 */ /* 0x000fe200018e060f */
[----:B------:R-:W-:Y:S02]  /*0810*/  @P1 LEA.HI.X R5, R18, R5, R20, 0x2, P4 ;  /* 0x0000000512051211 */ /* 0x000fe400020f1414 */
[----:B--2---:R-:W-:-:S03]  /*0820*/  @!P0 LEA R6, P2, R17, R6, 0x2 ;  /* 0x0000000611068211 */ /* 0x004fc600078410ff */
[----:B------:R-:W2:Y:S01]  /*0830*/  @P1 LDG.E R15, desc[UR4][R4.64] ;  /* 0x00000004040f1981 */ /* 0x000ea2000c1e1900 */
[----:B------:R-:W-:-:S03]  /*0840*/  @!P0 LEA.HI.X R7, R17, R7, R14, 0x2, P2 ;  /* 0x0000000711078211 */ /* 0x000fc600010f140e */
[----:B------:R-:W2:Y:S01]  /*0850*/  @P1 LDG.E R14, desc[UR4][R2.64] ;  /* 0x00000004020e1981 */ /* 0x000ea2000c1e1900 */
[----:B---3--:R-:W-:-:S03]  /*0860*/  @!P0 LEA R8, P2, R16, R8, 0x2 ;  /* 0x0000000810088211 */ /* 0x008fc600078410ff */
[----:B------:R-:W3:Y:S01]  /*0870*/  @P1 LDG.E R17, desc[UR4][R2.64+0x4] ;  /* 0x0000040402111981 */ /* 0x000ee2000c1e1900 */
[----:B------:R-:W-:-:S03]  /*0880*/  @!P0 LEA.HI.X R9, R16, R9, R0, 0x2, P2 ;  /* 0x0000000910098211 */ /* 0x000fc600010f1400 */
[----:B------:R-:W3:Y:S04]  /*0890*/  @P1 LDG.E R0, desc[UR4][R4.64+0x4] ;  /* 0x0000040404001981 */ /* 0x000ee8000c1e1900 */
[----:B------:R-:W4:Y:S04]  /*08a0*/  @!P0 LDG.E R6, desc[UR4][R6.64] ;  /* 0x0000000406068981 */ /* 0x000f28000c1e1900 */
[----:B------:R-:W4:Y:S01]  /*08b0*/  @!P0 LDG.E R8, desc[UR4][R8.64] ;  /* 0x0000000408088981 */ /* 0x000f22000c1e1900 */
[----:B--2---:R-:W-:-:S04]  /*08c0*/  @P1 FFMA R14, R14, R15, R13 ;  /* 0x0000000f0e0e1223 */ /* 0x004fc8000000000d */
[----:B---3--:R-:W-:-:S04]  /*08d0*/  @P1 FFMA R13, R17, R0, R14 ;  /* 0x00000000110d1223 */ /* 0x008fc8000000000e */
[----:B----4-:R-:W-:-:S07]  /*08e0*/  @!P0 FFMA R13, R6, R8, R13 ;  /* 0x00000008060d8223 */ /* 0x010fce000000000d */
.L_x_17:
[----:B------:R-:W-:-:S04]  /*08f0*/  I2FP.F32.S32 R0, R12 ;  /* 0x0000000c00007245 */ /* 0x000fc80000201400 */
[----:B------:R0:W1:Y:S01]  /*0900*/  MUFU.RSQ R3, R0 ;  /* 0x0000000000037308 */ /* 0x0000620000001400 */
[----:B------:R-:W-:-:S05]  /*0910*/  VIADD R2, R0, 0xf3000000 ;  /* 0xf300000000027836 */ /* 0x000fca0000000000 */
[----:B------:R-:W-:-:S13]  /*0920*/  ISETP.GT.U32.AND P0, PT, R2, 0x727fffff, PT ;  /* 0x727fffff0200780c */ /* 0x000fda0003f04070 */
[----:B01----:R-:W-:Y:S05]  /*0930*/  @!P0 BRA `(.L_x_21) ;  /* 0x0000000000108947 */ /* 0x003fea0003800000 */
[----:B------:R-:W-:-:S07]  /*0940*/  MOV R4, 0x960 ;  /* 0x0000096000047802 */ /* 0x000fce0000000f00 */
[----:B------:R-:W-:Y:S05]  /*0950*/  CALL.REL.NOINC `($__internal_1_$__cuda_sm20_sqrt_rn_f32_slowpath) ;  /* 0x0000000000687944 */ /* 0x000fea0003c00000 */
[----:B------:R-:W-:Y:S01]  /*0960*/  IMAD.MOV.U32 R3, RZ, RZ, R0 ;  /* 0x000000ffff037224 */ /* 0x000fe200078e0000 */
[----:B------:R-:W-:Y:S06]  /*0970*/  BRA `(.L_x_22) ;  /* 0x0000000000107947 */ /* 0x000fec0003800000 */
.L_x_21:
[----:B------:R-:W-:Y:S01]  /*0980*/  FMUL.FTZ R5, R0, R3 ;  /* 0x0000000300057220 */ /* 0x000fe20000410000 */
[----:B------:R-:W-:-:S03]  /*0990*/  FMUL.FTZ R3, R3, 0.5 ;  /* 0x3f00000003037820 */ /* 0x000fc60000410000 */
[----:B------:R-:W-:-:S04]  /*09a0*/  FFMA R0, -R5, R5, R0 ;  /* 0x0000000505007223 */ /* 0x000fc80000000100 */
[----:B------:R-:W-:-:S07]  /*09b0*/  FFMA R3, R0, R3, R5 ;  /* 0x0000000300037223 */ /* 0x000fce0000000005 */
.L_x_22:
[----:B------:R-:W0:Y:S01]  /*09c0*/  MUFU.RCP R0, R3 ;  /* 0x0000000300007308 */ /* 0x000e220000001000 */
[----:B------:R-:W-:Y:S07]  /*09d0*/  BSSY.RECONVERGENT B0, `(.L_x_23) ;  /* 0x000000c000007945 */ /* 0x000fee0003800200 */
[----:B------:R-:W1:Y:S01]  /*09e0*/  FCHK P0, R13, R3 ;  /* 0x000000030d007302 */ /* 0x000e620000000000 */
[----:B0-----:R-:W-:-:S04]  /*09f0*/  FFMA R5, R0, -R3, 1 ;  /* 0x3f80000000057423 */ /* 0x001fc80000000803 */
[----:B------:R-:W-:-:S04]  /*0a00*/  FFMA R0, R0, R5, R0 ;  /* 0x0000000500007223 */ /* 0x000fc80000000000 */
[----:B------:R-:W-:-:S04]  /*0a10*/  FFMA R2, R0, R13, RZ ;  /* 0x0000000d00027223 */ /* 0x000fc800000000ff */
[----:B------:R-:W-:-:S04]  /*0a20*/  FFMA R5, R2, -R3, R13 ;  /* 0x8000000302057223 */ /* 0x000fc8000000000d */
[----:B------:R-:W-:Y:S01]  /*0a30*/  FFMA R5, R0, R5, R2 ;  /* 0x0000000500057223 */ /* 0x000fe20000000002 */
[----:B-1----:R-:W-:Y:S06]  /*0a40*/  @!P0 BRA `(.L_x_24) ;  /* 0x0000000000108947 */ /* 0x002fec0003800000 */
[----:B------:R-:W-:Y:S01]  /*0a50*/  IMAD.MOV.U32 R0, RZ, RZ, R13 ;  /* 0x000000ffff007224 */ /* 0x000fe200078e000d */
[----:B------:R-:W-:-:S07]  /*0a60*/  MOV R2, 0xa80 ;  /* 0x00000a8000027802 */ /* 0x000fce0000000f00 */
[----:B------:R-:W-:Y:S05]  /*0a70*/  CALL.REL.NOINC `($__internal_2_$__cuda_sm3x_div_rn_noftz_f32_slowpath) ;  /* 0x0000000000807944 */ /* 0x000fea0003c00000 */
[----:B------:R-:W-:-:S07]  /*0a80*/  IMAD.MOV.U32 R5, RZ, RZ, R0 ;  /* 0x000000ffff057224 */ /* 0x000fce00078e0000 */
.L_x_24:
[----:B------:R-:W-:Y:S05]  /*0a90*/  BSYNC.RECONVERGENT B0 ;  /* 0x0000000000007941 */ /* 0x000fea0003800200 */
.L_x_23:
[----:B------:R-:W0:Y:S01]  /*0aa0*/  LDC.64 R2, c[0x0][0x3a0] ;  /* 0x0000e800ff027b82 */ /* 0x000e220000000a00 */
[----:B------:R-:W1:Y:S02]  /*0ab0*/  LDCU UR6, c[0x0][0x384] ;  /* 0x00007080ff0677ac */ /* 0x000e640008000800 */
[----:B-1----:R-:W-:-:S04]  /*0ac0*/  IMAD R11, R10, UR6, R11 ;  /* 0x000000060a0b7c24 */ /* 0x002fc8000f8e020b */
[----:B0-----:R-:W-:-:S05]  /*0ad0*/  IMAD.WIDE R2, R11, 0x4, R2 ;  /* 0x000000040b027825 */ /* 0x001fca00078e0202 */
[----:B------:R-:W-:Y:S01]  /*0ae0*/  STG.E desc[UR4][R2.64], R5 ;  /* 0x0000000502007986 */ /* 0x000fe2000c101904 */
[----:B------:R-:W-:Y:S05]  /*0af0*/  EXIT ;  /* 0x000000000000794d */ /* 0x000fea0003800000 */
        .weak           $__internal_1_$__cuda_sm20_sqrt_rn_f32_slowpath
        .type           $__internal_1_$__cuda_sm20_sqrt_rn_f32_slowpath,@function
        .size           $__internal_1_$__cuda_sm20_sqrt_rn_f32_slowpath,($__internal_2_$__cuda_sm3x_div_rn_noftz_f32_slowpath - $__internal_1_$__cuda_sm20_sqrt_rn_f32_slowpath)
$__internal_1_$__cuda_sm20_sqrt_rn_f32_slowpath:
[----:B------:R-:W-:-:S13]  /*0b00*/  LOP3.LUT P0, RZ, R0, 0x7fffffff, RZ, 0xc0, !PT ;  /* 0x7fffffff00ff7812 */ /* 0x000fda000780c0ff */
[----:B------:R-:W-:Y:S01]  /*0b10*/  @!P0 IMAD.MOV.U32 R2, RZ, RZ, R0 ;  /* 0x000000ffff028224 */ /* 0x000fe200078e0000 */
[----:B------:R-:W-:Y:S06]  /*0b20*/  @!P0 BRA `(.L_x_25) ;  /* 0x0000000000448947 */ /* 0x000fec0003800000 */
[----:B------:R-:W-:-:S13]  /*0b30*/  FSETP.GEU.FTZ.AND P0, PT, R0, RZ, PT ;  /* 0x000000ff0000720b */ /* 0x000fda0003f1e000 */
[----:B------:R-:W-:Y:S01]  /*0b40*/  @!P0 IMAD.MOV.U32 R2, RZ, RZ, 0x7fffffff ;  /* 0x7fffffffff028424 */ /* 0x000fe200078e00ff */
[----:B------:R-:W-:Y:S06]  /*0b50*/  @!P0 BRA `(.L_x_25) ;  /* 0x0000000000388947 */ /* 0x000fec0003800000 */
[----:B------:R-:W-:-:S13]  /*0b60*/  FSETP.GTU.FTZ.AND P0, PT, |R0|, +INF , PT ;  /* 0x7f8000000000780b */ /* 0x000fda0003f1c200 */
[----:B------:R-:W-:Y:S01]  /*0b70*/  @P0 FADD.FTZ R2, R0, 1 ;  /* 0x3f80000000020421 */ /* 0x000fe20000010000 */
[----:B------:R-:W-:Y:S06]  /*0b80*/  @P0 BRA `(.L_x_25) ;  /* 0x00000000002c0947 */ /* 0x000fec0003800000 */
[----:B------:R-:W-:-:S13]  /*0b90*/  FSETP.NEU.FTZ.AND P0, PT, |R0|, +INF , PT ;  /* 0x7f8000000000780b */ /* 0x000fda0003f1d200 */
[----:B------:R-:W-:Y:S01]  /*0ba0*/  @!P0 IMAD.MOV.U32 R2, RZ, RZ, R0 ;  /* 0x000000ffff028224 */ /* 0x000fe200078e0000 */
[----:B------:R-:W-:Y:S06]  /*0bb0*/  @!P0 BRA `(.L_x_25) ;  /* 0x0000000000208947 */ /* 0x000fec0003800000 */
[----:B------:R-:W-:-:S04]  /*0bc0*/  FFMA R0, R0, 1.84467440737095516160e+19, RZ ;  /* 0x5f80000000007823 */ /* 0x000fc800000000ff */
[----:B------:R-:W0:Y:S02]  /*0bd0*/  MUFU.RSQ R3, R0 ;  /* 0x0000000000037308 */ /* 0x000e240000001400 */
[----:B0-----:R-:W-:Y:S01]  /*0be0*/  FMUL.FTZ R5, R0, R3 ;  /* 0x0000000300057220 */ /* 0x001fe20000410000 */
[----:B------:R-:W-:-:S03]  /*0bf0*/  FMUL.FTZ R3, R3, 0.5 ;  /* 0x3f00000003037820 */ /* 0x000fc60000410000 */
[----:B------:R-:W-:-:S04]  /*0c00*/  FADD.FTZ R2, -R5, -RZ ;  /* 0x800000ff05027221 */ /* 0x000fc80000010100 */
[----:B------:R-:W-:-:S04]  /*0c10*/  FFMA R2, R5, R2, R0 ;  /* 0x0000000205027223 */ /* 0x000fc80000000000 */
[----:B------:R-:W-:-:S04]  /*0c20*/  FFMA R2, R2, R3, R5 ;  /* 0x0000000302027223 */ /* 0x000fc80000000005 */
[----:B------:R-:W-:-:S07]  /*0c30*/  FMUL.FTZ R2, R2, 2.3283064365386962891e-10 ;  /* 0x2f80000002027820 */ /* 0x000fce0000410000 */
.L_x_25:
[----:B------:R-:W-:Y:S02]  /*0c40*/  IMAD.MOV.U32 R0, RZ, RZ, R2 ;  /* 0x000000ffff007224 */ /* 0x000fe400078e0002 */
[----:B------:R-:W-:Y:S02]  /*0c50*/  IMAD.MOV.U32 R2, RZ, RZ, R4 ;  /* 0x000000ffff027224 */ /* 0x000fe400078e0004 */
[----:B------:R-:W-:-:S04]  /*0c60*/  IMAD.MOV.U32 R3, RZ, RZ, 0x0 ;  /* 0x00000000ff037424 */ /* 0x000fc800078e00ff */
[----:B------:R-:W-:Y:S05]  /*0c70*/  RET.REL.NODEC R2 `(_Z16matrix_transposeiiiPfS_S_) ;  /* 0xfffffff002e07950 */ /* 0x000fea0003c3ffff */
        .weak           $__internal_2_$__cuda_sm3x_div_rn_noftz_f32_slowpath
        .type           $__internal_2_$__cuda_sm3x_div_rn_noftz_f32_slowpath,@function
        .size           $__internal_2_$__cuda_sm3x_div_rn_noftz_f32_slowpath,(.L_x_40 - $__internal_2_$__cuda_sm3x_div_rn_noftz_f32_slowpath)
$__internal_2_$__cuda_sm3x_div_rn_noftz_f32_slowpath:
[----:B------:R-:W-:Y:S01]  /*0c80*/  SHF.R.U32.HI R5, RZ, 0x17, R3 ;  /* 0x00000017ff057819 */ /* 0x000fe20000011603 */
[----:B------:R-:W-:Y:S01]  /*0c90*/  BSSY.RECONVERGENT B1, `(.L_x_26) ;  /* 0x0000062000017945 */ /* 0x000fe20003800200 */
[----:B------:R-:W-:Y:S02]  /*0ca0*/  SHF.R.U32.HI R4, RZ, 0x17, R0 ;  /* 0x00000017ff047819 */ /* 0x000fe40000011600 */
[----:B------:R-:W-:Y:S02]  /*0cb0*/  LOP3.LUT R12, R5, 0xff, RZ, 0xc0, !PT ;  /* 0x000000ff050c7812 */ /* 0x000fe400078ec0ff */
        /* <DEDUP_REMOVED lines=30> */
.L_x_27:
[----:B------:R-:W-:Y:S01]  /*0ea0*/  LEA R6, R12, 0xc0800000, 0x17 ;  /* 0xc08000000c067811 */ /* 0x000fe200078eb8ff */
[----:B------:R-:W-:Y:S04]  /*0eb0*/  BSSY.RECONVERGENT B2, `(.L_x_32) ;  /* 0x0000036000027945 */ /* 0x000fe80003800200 */
[----:B------:R-:W-:Y:S02]  /*0ec0*/  IMAD.IADD R6, R3, 0x1, -R6 ;  /* 0x0000000103067824 */ /* 0x000fe400078e0a06 */
[----:B------:R-:W-:Y:S02]  /*0ed0*/  VIADD R3, R8, 0xffffff81 ;  /* 0xffffff8108037836 */ /* 0x000fe40000000000 */
[----:B------:R-:W0:Y:S01]  /*0ee0*/  MUFU.RCP R5, R6 ;  /* 0x0000000600057308 */ /* 0x000e220000001000 */
[----:B------:R-:W-:Y:S01]  /*0ef0*/  FADD.FTZ R7, -R6, -RZ ;  /* 0x800000ff06077221 */ /* 0x000fe20000010100 */
[----:B------:R-:W-:-:S03]  /*0f00*/  IMAD R0, R3, -0x800000, R0 ;  /* 0xff80000003007824 */ /* 0x000fc600078e0200 */
[----:B0-----:R-:W-:-:S04]  /*0f10*/  FFMA R8, R5, R7, 1 ;  /* 0x3f80000005087423 */ /* 0x001fc80000000007 */
[----:B------:R-:W-:-:S04]  /*0f20*/  FFMA R14, R5, R8, R5 ;  /* 0x00000008050e7223 */ /* 0x000fc80000000005 */
[----:B------:R-:W-:-:S04]  /*0f30*/  FFMA R5, R0, R14, RZ ;  /* 0x0000000e00057223 */ /* 0x000fc800000000ff */
[----:B------:R-:W-:-:S04]  /*0f40*/  FFMA R8, R7, R5, R0 ;  /* 0x0000000507087223 */ /* 0x000fc80000000000 */
[----:B------:R-:W-:Y:S01]  /*0f50*/  FFMA R9, R14, R8, R5 ;  /* 0x000000080e097223 */ /* 0x000fe20000000005 */
[----:B------:R-:W-:-:S03]  /*0f60*/  IADD3 R5, PT, PT, R3, 0x7f, -R12 ;  /* 0x0000007f03057810 */ /* 0x000fc60007ffe80c */
[----:B------:R-:W-:Y:S02]  /*0f70*/  FFMA R8, R7, R9, R0 ;  /* 0x0000000907087223 */ /* 0x000fe40000000000 */
[----:B------:R-:W-:Y:S02]  /*0f80*/  IMAD.IADD R5, R5, 0x1, R4 ;  /* 0x0000000105057824 */ /* 0x000fe400078e0204 */
        /* <DEDUP_REMOVED lines=15> */
[C---:B------:R-:W-:Y:S02]  /*1080*/  VIADD R6, R7.reuse, 0x20 ;  /* 0x0000002007067836 */ /* 0x040fe40000000000 */
[CCC-:B------:R-:W-:Y:S01]  /*1090*/  FFMA.RM R4, R14.reuse, R8.reuse, R9.reuse ;  /* 0x000000080e047223 */ /* 0x1c0fe20000004009 */
[----:B------:R-:W-:Y:S02]  /*10a0*/  ISETP.NE.AND P2, PT, R7, RZ, PT ;  /* 0x000000ff0700720c */ /* 0x000fe40003f45270 */
[----:B------:R-:W-:Y:S01]  /*10b0*/  LOP3.LUT R5, R3, 0x7fffff, RZ, 0xc0, !PT ;  /* 0x007fffff03057812 */ /* 0x000fe200078ec0ff */
[----:B------:R-:W-:Y:S01]  /*10c0*/  FFMA.RP R3, R14, R8, R9 ;  /* 0x000000080e037223 */ /* 0x000fe20000008009 */
[----:B------:R-:W-:Y:S01]  /*10d0*/  ISETP.NE.AND P1, PT, R7, RZ, PT ;  /* 0x000000ff0700720c */ /* 0x000fe20003f25270 */
[----:B------:R-:W-:Y:S01]  /*10e0*/  IMAD.MOV R7, RZ, RZ, -R7 ;  /* 0x000000ffff077224 */ /* 0x000fe200078e0a07 */
[----:B------:R-:W-:-:S02]  /*10f0*/  LOP3.LUT R5, R5, 0x800000, RZ, 0xfc, !PT ;  /* 0x0080000005057812 */ /* 0x000fc400078efcff */
[----:B------:R-:W-:Y:S02]  /*1100*/  FSETP.NEU.FTZ.AND P0, PT, R3, R4, PT ;  /* 0x000000040300720b */ /* 0x000fe40003f1d000 */
[----:B------:R-:W-:Y:S02]  /*1110*/  SHF.L.U32 R6, R5, R6, RZ ;  /* 0x0000000605067219 */ /* 0x000fe400000006ff */
[----:B------:R-:W-:Y:S02]  /*1120*/  SEL R4, R7, RZ, P2 ;  /* 0x000000ff07047207 */ /* 0x000fe40001000000 */
[----:B------:R-:W-:Y:S02]  /*1130*/  ISETP.NE.AND P1, PT, R6, RZ, P1 ;  /* 0x000000ff0600720c */ /* 0x000fe40000f25270 */
[----:B------:R-:W-:Y:S02]  /*1140*/  SHF.R.U32.HI R4, RZ, R4, R5 ;  /* 0x00000004ff047219 */ /* 0x000fe40000011605 */
[----:B------:R-:W-:-:S02]  /*1150*/  PLOP3.LUT P0, PT, P0, P1, PT, 0xf8, 0x8f ;  /* 0x00000000008f781c */ /* 0x000fc40000703f70 */
[----:B------:R-:W-:Y:S02]  /*1160*/  SHF.R.U32.HI R6, RZ, 0x1, R4 ;  /* 0x00000001ff067819 */ /* 0x000fe40000011604 */
[----:B------:R-:W-:-:S04]  /*1170*/  SEL R3, RZ, 0x1, !P0 ;  /* 0x00000001ff037807 */ /* 0x000fc80004000000 */
[----:B------:R-:W-:-:S04]  /*1180*/  LOP3.LUT R3, R3, 0x1, R6, 0xf8, !PT ;  /* 0x0000000103037812 */ /* 0x000fc800078ef806 */
[----:B------:R-:W-:-:S05]  /*1190*/  LOP3.LUT R3, R3, R4, RZ, 0xc0, !PT ;  /* 0x0000000403037212 */ /* 0x000fca00078ec0ff */
[----:B------:R-:W-:-:S05]  /*11a0*/  IMAD.IADD R3, R6, 0x1, R3 ;  /* 0x0000000106037824 */ /* 0x000fca00078e0203 */
[----:B------:R-:W-:Y:S01]  /*11b0*/  LOP3.LUT R0, R3, R0, RZ, 0xfc, !PT ;  /* 0x0000000003007212 */ /* 0x000fe200078efcff */
[----:B------:R-:W-:Y:S06]  /*11c0*/  BRA `(.L_x_35) ;  /* 0x0000000000107947 */ /* 0x000fec0003800000 */
.L_x_34:
[----:B------:R-:W-:-:S04]  /*11d0*/  LOP3.LUT R0, R0, 0x80000000, RZ, 0xc0, !PT ;  /* 0x8000000000007812 */ /* 0x000fc800078ec0ff */
[----:B------:R-:W-:Y:S01]  /*11e0*/  LOP3.LUT R0, R0, 0x7f800000, RZ, 0xfc, !PT ;  /* 0x7f80000000007812 */ /* 0x000fe200078efcff */
[----:B------:R-:W-:Y:S06]  /*11f0*/  BRA `(.L_x_35) ;  /* 0x0000000000047947 */ /* 0x000fec0003800000 */
.L_x_33:
[----:B------:R-:W-:-:S07]  /*1200*/  IMAD R0, R5, 0x800000, R0 ;  /* 0x0080000005007824 */ /* 0x000fce00078e0200 */
.L_x_35:
[----:B------:R-:W-:Y:S05]  /*1210*/  BSYNC.RECONVERGENT B2 ;  /* 0x0000000000027941 */ /* 0x000fea0003800200 */
.L_x_32:
[----:B------:R-:W-:Y:S05]  /*1220*/  BRA `(.L_x_36) ;  /* 0x0000000000207947 */ /* 0x000fea0003800000 */
.L_x_31:
[----:B------:R-:W-:-:S04]  /*1230*/  LOP3.LUT R0, R3, 0x80000000, R0, 0x48, !PT ;  /* 0x8000000003007812 */ /* 0x000fc800078e4800 */
[----:B------:R-:W-:Y:S01]  /*1240*/  LOP3.LUT R0, R0, 0x7f800000, RZ, 0xfc, !PT ;  /* 0x7f80000000007812 */ /* 0x000fe200078efcff */
[----:B------:R-:W-:Y:S06]  /*1250*/  BRA `(.L_x_36) ;  /* 0x0000000000147947 */ /* 0x000fec0003800000 */
.L_x_30:
[----:B------:R-:W-:Y:S01]  /*1260*/  LOP3.LUT R0, R3, 0x80000000, R0, 0x48, !PT ;  /* 0x8000000003007812 */ /* 0x000fe200078e4800 */
[----:B------:R-:W-:Y:S06]  /*1270*/  BRA `(.L_x_36) ;  /* 0x00000000000c7947 */ /* 0x000fec0003800000 */
.L_x_29:
[----:B------:R-:W0:Y:S01]  /*1280*/  MUFU.RSQ R0, -QNAN ;  /* 0xffc0000000007908 */ /* 0x000e220000001400 */
[----:B------:R-:W-:Y:S05]  /*1290*/  BRA `(.L_x_36) ;  /* 0x0000000000047947 */ /* 0x000fea0003800000 */
.L_x_28:
[----:B------:R-:W-:-:S07]  /*12a0*/  FADD.FTZ R0, R0, R3 ;  /* 0x0000000300007221 */ /* 0x000fce0000010000 */
.L_x_36:
[----:B------:R-:W-:Y:S05]  /*12b0*/  BSYNC.RECONVERGENT B1 ;  /* 0x0000000000017941 */ /* 0x000fea0003800200 */
.L_x_26:
[----:B------:R-:W-:-:S04]  /*12c0*/  IMAD.MOV.U32 R3, RZ, RZ, 0x0 ;  /* 0x00000000ff037424 */ /* 0x000fc800078e00ff */
[----:B0-----:R-:W-:Y:S05]  /*12d0*/  RET.REL.NODEC R2 `(_Z16matrix_transposeiiiPfS_S_) ;  /* 0xffffffec02487950 */ /* 0x001fea0003c3ffff */
.L_x_37:
        /* <DEDUP_REMOVED lines=10> */
.L_x_40:


//--------------------- .nv.global.init           --------------------------
	.section	.nv.global.init,"aw",@progbits
.nv.global.init:
	.type		$str,@object
	.size		$str,(.L_0 - $str)
$str:
        /*0000*/ 	.byte	0x70, 0x6f, 0x6f, 0x70, 0x20, 0x2d, 0x20, 0x25, 0x66, 0x0a, 0x00
.L_0:


//--------------------- .nv.shared.reserved.0     --------------------------
	.section	.nv.shared.reserved.0,"aw",@nobits
	.weak		__nv_reservedSMEM_offset_0_alias
	.size		__nv_reservedSMEM_offset_0_alias, 0, 64
	.other		__nv_reservedSMEM_offset_0_alias,@"STO_CUDA_RESERVED_SHARED STV_DEFAULT"
__nv_reservedSMEM_offset_0_alias:
	.zero		0
	.zero		64


//--------------------- .nv.constant0._Z9softmax_2PfS_i --------------------------
	.section	.nv.constant0._Z9softmax_2PfS_i,"a",@progbits
	.sectionflags	@""
	.align	4
.nv.constant0._Z9softmax_2PfS_i:
	.zero		916


//--------------------- .nv.constant0._Z7softmaxPfS_i --------------------------
	.section	.nv.constant0._Z7softmaxPfS_i,"a",@progbits
	.sectionflags	@""
	.align	4
.nv.constant0._Z7softmaxPfS_i:
	.zero		916


//--------------------- .nv.constant0._Z21matrix_multiplicationiiiPfS_S_ --------------------------
	.section	.nv.constant0._Z21matrix_multiplicationiiiPfS_S_,"a",@progbits
	.sectionflags	@""
	.align	4
.nv.constant0._Z21matrix_multiplicationiiiPfS_S_:
	.zero		936


//--------------------- .nv.constant0._Z16matrix_transposeiiiPfS_S_ --------------------------
	.section	.nv.constant0._Z16matrix_transposeiiiPfS_S_,"a",@progbits
	.sectionflags	@""
	.align	4
.nv.constant0._Z16matrix_transposeiiiPfS_S_:
	.zero		936


//--------------------- SYMBOLS --------------------------

	.type		.nv.reservedSmem.offset0,@object
	.size		.nv.reservedSmem.offset0,0x4
	.type		vprintf,@function
